//
// Generated by NVIDIA NVVM Compiler
//
// Compiler Build ID: CL-36424714
// Cuda compilation tools, release 13.0, V13.0.88
// Based on NVVM 20.0.0
//

.version 9.0
.target sm_100
.address_size 64

	// .globl	_Z6kernelP6float4S0_jjfb
.global .align 4 .b8 __cudart_i2opi_f[24] = {65, 144, 67, 60, 153, 149, 98, 219, 192, 221, 52, 245, 209, 87, 39, 252, 41, 21, 68, 78, 110, 131, 249, 162};

.visible .entry _Z6kernelP6float4S0_jjfb(
	.param .u64 .ptr .align 1 _Z6kernelP6float4S0_jjfb_param_0,
	.param .u64 .ptr .align 1 _Z6kernelP6float4S0_jjfb_param_1,
	.param .u32 _Z6kernelP6float4S0_jjfb_param_2,
	.param .u32 _Z6kernelP6float4S0_jjfb_param_3,
	.param .f32 _Z6kernelP6float4S0_jjfb_param_4,
	.param .u8 _Z6kernelP6float4S0_jjfb_param_5
)
{
	.local .align 4 .b8 	__local_depot0[28];
	.reg .b64 	%SP;
	.reg .b64 	%SPL;
	.reg .pred 	%p<18>;
	.reg .b16 	%rs<2>;
	.reg .b32 	%r<92>;
	.reg .b32 	%f<94>;
	.reg .b64 	%rd<49>;
	.reg .b64 	%fd<5>;

	mov.u64 	%SPL, __local_depot0;
	ld.param.u64 	%rd18, [_Z6kernelP6float4S0_jjfb_param_0];
	ld.param.u64 	%rd19, [_Z6kernelP6float4S0_jjfb_param_1];
	ld.param.u32 	%r31, [_Z6kernelP6float4S0_jjfb_param_2];
	ld.param.u32 	%r32, [_Z6kernelP6float4S0_jjfb_param_3];
	ld.param.f32 	%f17, [_Z6kernelP6float4S0_jjfb_param_4];
	ld.param.s8 	%rs1, [_Z6kernelP6float4S0_jjfb_param_5];
	cvta.to.global.u64 	%rd1, %rd19;
	cvta.to.global.u64 	%rd2, %rd18;
	add.u64 	%rd3, %SPL, 0;
	mov.u32 	%r33, %ctaid.x;
	mov.u32 	%r34, %ntid.x;
	mov.u32 	%r35, %tid.x;
	mad.lo.s32 	%r1, %r33, %r34, %r35;
	mov.u32 	%r36, %ctaid.y;
	mov.u32 	%r37, %ntid.y;
	mov.u32 	%r38, %tid.y;
	mad.lo.s32 	%r2, %r36, %r37, %r38;
	cvt.rn.f32.u32 	%f18, %r1;
	cvt.rn.f32.u32 	%f19, %r31;
	div.rn.f32 	%f20, %f18, %f19;
	cvt.rn.f32.u32 	%f21, %r2;
	cvt.rn.f32.u32 	%f22, %r32;
	div.rn.f32 	%f23, %f21, %f22;
	fma.rn.f32 	%f1, %f20, 0f40000000, 0fBF800000;
	fma.rn.f32 	%f2, %f23, 0f40000000, 0fBF800000;
	fma.rn.f32 	%f3, %f1, 0f40800000, %f17;
	mul.f32 	%f24, %f3, 0f3F22F983;
	cvt.rni.s32.f32 	%r87, %f24;
	cvt.rn.f32.s32 	%f25, %r87;
	fma.rn.f32 	%f26, %f25, 0fBFC90FDA, %f3;
	fma.rn.f32 	%f27, %f25, 0fB3A22168, %f26;
	fma.rn.f32 	%f92, %f25, 0fA7C234C5, %f27;
	abs.f32 	%f5, %f3;
	setp.ltu.f32 	%p1, %f5, 0f47CE4780;
	@%p1 bra 	$L__BB0_8;
	setp.neu.f32 	%p2, %f5, 0f7F800000;
	@%p2 bra 	$L__BB0_3;
	mov.f32 	%f30, 0f00000000;
	mul.rn.f32 	%f92, %f3, %f30;
	mov.b32 	%r87, 0;
	bra.uni 	$L__BB0_8;
$L__BB0_3:
	mov.b32 	%r4, %f3;
	shl.b32 	%r40, %r4, 8;
	or.b32  	%r5, %r40, -2147483648;
	mov.b64 	%rd45, 0;
	mov.b32 	%r84, 0;
	mov.u64 	%rd43, __cudart_i2opi_f;
	mov.u64 	%rd44, %rd3;
$L__BB0_4:
	.pragma "nounroll";
	ld.global.nc.u32 	%r41, [%rd43];
	mad.wide.u32 	%rd23, %r41, %r5, %rd45;
	shr.u64 	%rd45, %rd23, 32;
	st.local.u32 	[%rd44], %rd23;
	add.s32 	%r84, %r84, 1;
	add.s64 	%rd44, %rd44, 4;
	add.s64 	%rd43, %rd43, 4;
	setp.ne.s32 	%p3, %r84, 6;
	@%p3 bra 	$L__BB0_4;
	shr.u32 	%r42, %r4, 23;
	st.local.u32 	[%rd3+24], %rd45;
	and.b32  	%r8, %r42, 31;
	and.b32  	%r43, %r42, 224;
	add.s32 	%r44, %r43, -128;
	shr.u32 	%r45, %r44, 5;
	mul.wide.u32 	%rd24, %r45, 4;
	sub.s64 	%rd10, %rd3, %rd24;
	ld.local.u32 	%r85, [%rd10+24];
	ld.local.u32 	%r86, [%rd10+20];
	setp.eq.s32 	%p4, %r8, 0;
	@%p4 bra 	$L__BB0_7;
	shf.l.wrap.b32 	%r85, %r86, %r85, %r8;
	ld.local.u32 	%r46, [%rd10+16];
	shf.l.wrap.b32 	%r86, %r46, %r86, %r8;
$L__BB0_7:
	shr.u32 	%r47, %r85, 30;
	shf.l.wrap.b32 	%r48, %r86, %r85, 2;
	shl.b32 	%r49, %r86, 2;
	shr.u32 	%r50, %r48, 31;
	add.s32 	%r51, %r50, %r47;
	neg.s32 	%r52, %r51;
	setp.lt.s32 	%p5, %r4, 0;
	selp.b32 	%r87, %r52, %r51, %p5;
	xor.b32  	%r53, %r48, %r4;
	shr.s32 	%r54, %r48, 31;
	xor.b32  	%r55, %r54, %r48;
	xor.b32  	%r56, %r54, %r49;
	cvt.u64.u32 	%rd25, %r55;
	shl.b64 	%rd26, %rd25, 32;
	cvt.u64.u32 	%rd27, %r56;
	or.b64  	%rd28, %rd26, %rd27;
	cvt.rn.f64.s64 	%fd1, %rd28;
	mul.f64 	%fd2, %fd1, 0d3BF921FB54442D19;
	cvt.rn.f32.f64 	%f28, %fd2;
	neg.f32 	%f29, %f28;
	setp.lt.s32 	%p6, %r53, 0;
	selp.f32 	%f92, %f29, %f28, %p6;
$L__BB0_8:
	mul.rn.f32 	%f31, %f92, %f92;
	and.b32  	%r58, %r87, 1;
	setp.eq.b32 	%p7, %r58, 1;
	selp.f32 	%f32, 0f3F800000, %f92, %p7;
	fma.rn.f32 	%f33, %f31, %f32, 0f00000000;
	fma.rn.f32 	%f34, %f31, 0f37CBAC00, 0fBAB607ED;
	selp.f32 	%f35, %f34, 0fB94D4153, %p7;
	selp.f32 	%f36, 0f3D2AAABB, 0f3C0885E4, %p7;
	fma.rn.f32 	%f37, %f35, %f31, %f36;
	selp.f32 	%f38, 0fBEFFFFFF, 0fBE2AAAA8, %p7;
	fma.rn.f32 	%f39, %f37, %f31, %f38;
	fma.rn.f32 	%f40, %f39, %f33, %f32;
	and.b32  	%r59, %r87, 2;
	setp.eq.s32 	%p8, %r59, 0;
	mov.f32 	%f41, 0f00000000;
	sub.f32 	%f42, %f41, %f40;
	selp.f32 	%f9, %f40, %f42, %p8;
	fma.rn.f32 	%f10, %f2, 0f40800000, %f17;
	mul.f32 	%f43, %f10, 0f3F22F983;
	cvt.rni.s32.f32 	%r91, %f43;
	cvt.rn.f32.s32 	%f44, %r91;
	fma.rn.f32 	%f45, %f44, 0fBFC90FDA, %f10;
	fma.rn.f32 	%f46, %f44, 0fB3A22168, %f45;
	fma.rn.f32 	%f93, %f44, 0fA7C234C5, %f46;
	abs.f32 	%f12, %f10;
	setp.ltu.f32 	%p9, %f12, 0f47CE4780;
	@%p9 bra 	$L__BB0_16;
	setp.neu.f32 	%p10, %f12, 0f7F800000;
	@%p10 bra 	$L__BB0_11;
	mov.f32 	%f49, 0f00000000;
	mul.rn.f32 	%f93, %f10, %f49;
	mov.b32 	%r91, 0;
	bra.uni 	$L__BB0_16;
$L__BB0_11:
	mov.b32 	%r18, %f10;
	shl.b32 	%r61, %r18, 8;
	or.b32  	%r19, %r61, -2147483648;
	mov.b64 	%rd48, 0;
	mov.b32 	%r88, 0;
	mov.u64 	%rd46, __cudart_i2opi_f;
	mov.u64 	%rd47, %rd3;
$L__BB0_12:
	.pragma "nounroll";
	ld.global.nc.u32 	%r62, [%rd46];
	mad.wide.u32 	%rd31, %r62, %r19, %rd48;
	shr.u64 	%rd48, %rd31, 32;
	st.local.u32 	[%rd47], %rd31;
	add.s32 	%r88, %r88, 1;
	add.s64 	%rd47, %rd47, 4;
	add.s64 	%rd46, %rd46, 4;
	setp.ne.s32 	%p11, %r88, 6;
	@%p11 bra 	$L__BB0_12;
	shr.u32 	%r63, %r18, 23;
	st.local.u32 	[%rd3+24], %rd48;
	and.b32  	%r22, %r63, 31;
	and.b32  	%r64, %r63, 224;
	add.s32 	%r65, %r64, -128;
	shr.u32 	%r66, %r65, 5;
	mul.wide.u32 	%rd32, %r66, 4;
	sub.s64 	%rd17, %rd3, %rd32;
	ld.local.u32 	%r89, [%rd17+24];
	ld.local.u32 	%r90, [%rd17+20];
	setp.eq.s32 	%p12, %r22, 0;
	@%p12 bra 	$L__BB0_15;
	shf.l.wrap.b32 	%r89, %r90, %r89, %r22;
	ld.local.u32 	%r67, [%rd17+16];
	shf.l.wrap.b32 	%r90, %r67, %r90, %r22;
$L__BB0_15:
	shr.u32 	%r68, %r89, 30;
	shf.l.wrap.b32 	%r69, %r90, %r89, 2;
	shl.b32 	%r70, %r90, 2;
	shr.u32 	%r71, %r69, 31;
	add.s32 	%r72, %r71, %r68;
	neg.s32 	%r73, %r72;
	setp.lt.s32 	%p13, %r18, 0;
	selp.b32 	%r91, %r73, %r72, %p13;
	xor.b32  	%r74, %r69, %r18;
	shr.s32 	%r75, %r69, 31;
	xor.b32  	%r76, %r75, %r69;
	xor.b32  	%r77, %r75, %r70;
	cvt.u64.u32 	%rd33, %r76;
	shl.b64 	%rd34, %rd33, 32;
	cvt.u64.u32 	%rd35, %r77;
	or.b64  	%rd36, %rd34, %rd35;
	cvt.rn.f64.s64 	%fd3, %rd36;
	mul.f64 	%fd4, %fd3, 0d3BF921FB54442D19;
	cvt.rn.f32.f64 	%f47, %fd4;
	neg.f32 	%f48, %f47;
	setp.lt.s32 	%p14, %r74, 0;
	selp.f32 	%f93, %f48, %f47, %p14;
$L__BB0_16:
	add.s32 	%r79, %r91, 1;
	mul.rn.f32 	%f50, %f93, %f93;
	and.b32  	%r80, %r91, 1;
	setp.eq.b32 	%p15, %r80, 1;
	selp.f32 	%f51, %f93, 0f3F800000, %p15;
	fma.rn.f32 	%f52, %f50, %f51, 0f00000000;
	fma.rn.f32 	%f53, %f50, 0f37CBAC00, 0fBAB607ED;
	selp.f32 	%f54, 0fB94D4153, %f53, %p15;
	selp.f32 	%f55, 0f3C0885E4, 0f3D2AAABB, %p15;
	fma.rn.f32 	%f56, %f54, %f50, %f55;
	selp.f32 	%f57, 0fBE2AAAA8, 0fBEFFFFFF, %p15;
	fma.rn.f32 	%f58, %f56, %f50, %f57;
	fma.rn.f32 	%f59, %f58, %f52, %f51;
	and.b32  	%r81, %r79, 2;
	setp.eq.s32 	%p16, %r81, 0;
	mov.f32 	%f60, 0f00000000;
	sub.f32 	%f61, %f60, %f59;
	selp.f32 	%f62, %f59, %f61, %p16;
	mul.f32 	%f63, %f9, %f62;
	mul.f32 	%f16, %f63, 0f3F000000;
	setp.eq.s16 	%p17, %rs1, 0;
	@%p17 bra 	$L__BB0_18;
	mad.lo.s32 	%r82, %r31, %r2, %r1;
	mul.wide.u32 	%rd37, %r82, 16;
	add.s64 	%rd38, %rd2, %rd37;
	mov.f32 	%f64, 0f3F800000;
	st.global.v4.f32 	[%rd38], {%f1, %f2, %f16, %f64};
	add.s64 	%rd39, %rd1, %rd37;
	mov.f32 	%f65, 0f00000000;
	st.global.v4.f32 	[%rd39], {%f65, %f65, %f65, %f64};
	bra.uni 	$L__BB0_19;
$L__BB0_18:
	mad.lo.s32 	%r83, %r31, %r2, %r1;
	mul.wide.u32 	%rd40, %r83, 16;
	add.s64 	%rd41, %rd2, %rd40;
	.pragma "used_bytes_mask 4095";
	ld.global.v4.f32 	{%f66, %f67, %f68, %f69}, [%rd41];
	add.s64 	%rd42, %rd1, %rd40;
	.pragma "used_bytes_mask 4095";
	ld.global.v4.f32 	{%f70, %f71, %f72, %f73}, [%rd42];
	mul.f32 	%f74, %f67, %f67;
	fma.rn.f32 	%f75, %f66, %f66, %f74;
	fma.rn.f32 	%f76, %f68, %f68, %f75;
	div.rn.f32 	%f77, %f66, %f76;
	div.rn.f32 	%f78, %f67, %f76;
	div.rn.f32 	%f79, %f68, %f76;
	mul.f32 	%f80, %f17, %f77;
	sub.f32 	%f81, %f70, %f80;
	mul.f32 	%f82, %f17, %f78;
	sub.f32 	%f83, %f71, %f82;
	mul.f32 	%f84, %f17, %f79;
	sub.f32 	%f85, %f72, %f84;
	div.rn.f32 	%f86, %f70, 0f47C35000;
	add.f32 	%f87, %f66, %f86;
	div.rn.f32 	%f88, %f71, 0f47C35000;
	add.f32 	%f89, %f67, %f88;
	mov.f32 	%f90, 0f3F800000;
	st.global.v4.f32 	[%rd41], {%f87, %f89, %f16, %f90};
	mov.f32 	%f91, 0f00000000;
	st.global.v4.f32 	[%rd42], {%f81, %f83, %f85, %f91};
$L__BB0_19:
	ret;

}


// ===== COMPILED SASS (sm_100) =====

	.target	sm_100

	.elftype	@"ET_EXEC"


//--------------------- .note.nv.tkinfo           --------------------------
	.section	.note.nv.tkinfo,"",@"SHT_NOTE"
	.sectionflags	@"SHF_NOTE_NV_TKINFO"
	.tkinfo
        /*0018*/ 	.word	0x00000002
        /*0030*/ 	.string	""
        /*0030*/ 	.string	"ptxas"
        /*0030*/ 	.string	"Cuda compilation tools, release 13.0, V13.0.88"
        /*0030*/ 	.string	"Build cuda_13.0.r13.0/compiler.36424714_0"
        /*0030*/ 	.string	"-arch sm_100 -m 64 "



//--------------------- .note.nv.cuinfo           --------------------------
	.section	.note.nv.cuinfo,"",@"SHT_NOTE"
	.sectionflags	@"SHF_NOTE_NV_CUINFO"
        /*0018*/ 	.short	0x0002
        /*001a*/ 	.short	0x0064
        /*001c*/ 	.short	0x0082
	.zero		2


//--------------------- .nv.info                  --------------------------
	.section	.nv.info,"",@"SHT_CUDA_INFO"
	.align	4


	//----- nvinfo : EIATTR_REGCOUNT
	.align		4
        /*0000*/ 	.byte	0x04, 0x2f
        /*0002*/ 	.short	(.L_2 - .L_1)
	.align		4
.L_1:
        /*0004*/ 	.word	index@(_Z6kernelP6float4S0_jjfb)
        /*0008*/ 	.word	0x0000001e


	//----- nvinfo : EIATTR_FRAME_SIZE
	.align		4
.L_2:
        /*000c*/ 	.byte	0x04, 0x11
        /*000e*/ 	.short	(.L_4 - .L_3)
	.align		4
.L_3:
        /*0010*/ 	.word	index@($__internal_0_$__cuda_sm3x_div_rn_noftz_f32_slowpath)
        /*0014*/ 	.word	0x00000020


	//----- nvinfo : EIATTR_FRAME_SIZE
	.align		4
.L_4:
        /*0018*/ 	.byte	0x04, 0x11
        /*001a*/ 	.short	(.L_6 - .L_5)
	.align		4
.L_5:
        /*001c*/ 	.word	index@(_Z6kernelP6float4S0_jjfb)
        /*0020*/ 	.word	0x00000020


	//----- nvinfo : EIATTR_MIN_STACK_SIZE
	.align		4
.L_6:
        /*0024*/ 	.byte	0x04, 0x12
        /*0026*/ 	.short	(.L_8 - .L_7)
	.align		4
.L_7:
        /*0028*/ 	.word	index@(_Z6kernelP6float4S0_jjfb)
        /*002c*/ 	.word	0x00000020
.L_8:


//--------------------- .nv.compat                --------------------------
	.section	.nv.compat,"",@"SHT_CUDA_COMPAT_INFO"
	.align	4
        /*0000*/ 	.byte	0x02, 0x09, 0x00, 0x00, 0x02, 0x02, 0x01, 0x00, 0x02, 0x05, 0x05, 0x00, 0x03, 0x07, 0x01, 0x01
        /*0010*/ 	.byte	0x02, 0x03, 0x00, 0x00, 0x02, 0x06, 0x01, 0x00, 0x04, 0x0b, 0x08, 0x00, 0x01, 0x00, 0x00, 0x00
        /*0020*/ 	.byte	0x00, 0x00, 0x00, 0x00


//--------------------- .nv.info._Z6kernelP6float4S0_jjfb --------------------------
	.section	.nv.info._Z6kernelP6float4S0_jjfb,"",@"SHT_CUDA_INFO"
	.sectionflags	@""
	.align	4


	//----- nvinfo : EIATTR_CUDA_API_VERSION
	.align		4
        /*0000*/ 	.byte	0x04, 0x37
        /*0002*/ 	.short	(.L_10 - .L_9)
.L_9:
        /*0004*/ 	.word	0x00000082


	//----- nvinfo : EIATTR_KPARAM_INFO
	.align		4
.L_10:
        /*0008*/ 	.byte	0x04, 0x17
        /*000a*/ 	.short	(.L_12 - .L_11)
.L_11:
        /*000c*/ 	.word	0x00000000
        /*0010*/ 	.short	0x0005
        /*0012*/ 	.short	0x001c
        /*0014*/ 	.byte	0x00, 0xf0, 0x05, 0x00


	//----- nvinfo : EIATTR_KPARAM_INFO
	.align		4
.L_12:
        /*0018*/ 	.byte	0x04, 0x17
        /*001a*/ 	.short	(.L_14 - .L_13)
.L_13:
        /*001c*/ 	.word	0x00000000
        /*0020*/ 	.short	0x0004
        /*0022*/ 	.short	0x0018
        /*0024*/ 	.byte	0x00, 0xf0, 0x11, 0x00


	//----- nvinfo : EIATTR_KPARAM_INFO
	.align		4
.L_14:
        /*0028*/ 	.byte	0x04, 0x17
        /*002a*/ 	.short	(.L_16 - .L_15)
.L_15:
        /*002c*/ 	.word	0x00000000
        /*0030*/ 	.short	0x0003
        /*0032*/ 	.short	0x0014
        /*0034*/ 	.byte	0x00, 0xf0, 0x11, 0x00


	//----- nvinfo : EIATTR_KPARAM_INFO
	.align		4
.L_16:
        /*0038*/ 	.byte	0x04, 0x17
        /*003a*/ 	.short	(.L_18 - .L_17)
.L_17:
        /*003c*/ 	.word	0x00000000
        /*0040*/ 	.short	0x0002
        /*0042*/ 	.short	0x0010
        /*0044*/ 	.byte	0x00, 0xf0, 0x11, 0x00


	//----- nvinfo : EIATTR_KPARAM_INFO
	.align		4
.L_18:
        /*0048*/ 	.byte	0x04, 0x17
        /*004a*/ 	.short	(.L_20 - .L_19)
.L_19:
        /*004c*/ 	.word	0x00000000
        /*0050*/ 	.short	0x0001
        /*0052*/ 	.short	0x0008
        /*0054*/ 	.byte	0x00, 0xf5, 0x21, 0x00


	//----- nvinfo : EIATTR_KPARAM_INFO
	.align		4
.L_20:
        /*0058*/ 	.byte	0x04, 0x17
        /*005a*/ 	.short	(.L_22 - .L_21)
.L_21:
        /*005c*/ 	.word	0x00000000
        /*0060*/ 	.short	0x0000
        /*0062*/ 	.short	0x0000
        /*0064*/ 	.byte	0x00, 0xf5, 0x21, 0x00


	//----- nvinfo : EIATTR_SPARSE_MMA_MASK
	.align		4
.L_22:
        /*0068*/ 	.byte	0x03, 0x50
        /*006a*/ 	.short	0x0000


	//----- nvinfo : EIATTR_MAXREG_COUNT
	.align		4
        /*006c*/ 	.byte	0x03, 0x1b
        /*006e*/ 	.short	0x00ff


	//----- nvinfo : EIATTR_MERCURY_ISA_VERSION
	.align		4
        /*0070*/ 	.byte	0x03, 0x5f
        /*0072*/ 	.short	0x0101


	//----- nvinfo : EIATTR_UNUSED_LOAD_BYTE_OFFSET
	.align		4
        /*0074*/ 	.byte	0x04, 0x44
        /*0076*/ 	.short	(.L_24 - .L_23)


	//   ....[0]....
.L_23:
        /*0078*/ 	.word	0x00000ec0
        /*007c*/ 	.word	0x00000fff


	//   ....[1]....
        /*0080*/ 	.word	0x00000ee0
        /*0084*/ 	.word	0x00000fff


	//----- nvinfo : EIATTR_VRC_CTA_INIT_COUNT
	.align		4
.L_24:
        /*0088*/ 	.byte	0x02, 0x4a
	.zero		1
	.zero		1


	//----- nvinfo : EIATTR_EXIT_INSTR_OFFSETS
	.align		4
        /*008c*/ 	.byte	0x04, 0x1c
        /*008e*/ 	.short	(.L_26 - .L_25)


	//   ....[0]....
.L_25:
        /*0090*/ 	.word	0x00000e60


	//   ....[1]....
        /*0094*/ 	.word	0x00001480


	//----- nvinfo : EIATTR_CRS_STACK_SIZE
	.align		4
.L_26:
        /*0098*/ 	.byte	0x04, 0x1e
        /*009a*/ 	.short	(.L_28 - .L_27)
.L_27:
        /*009c*/ 	.word	0x00000000


	//----- nvinfo : EIATTR_CBANK_PARAM_SIZE
	.align		4
.L_28:
        /*00a0*/ 	.byte	0x03, 0x19
        /*00a2*/ 	.short	0x001d


	//----- nvinfo : EIATTR_PARAM_CBANK
	.align		4
        /*00a4*/ 	.byte	0x04, 0x0a
        /*00a6*/ 	.short	(.L_30 - .L_29)
	.align		4
.L_29:
        /*00a8*/ 	.word	index@(.nv.constant0._Z6kernelP6float4S0_jjfb)
        /*00ac*/ 	.short	0x0380
        /*00ae*/ 	.short	0x001d


	//----- nvinfo : EIATTR_SW_WAR
	.align		4
.L_30:
        /*00b0*/ 	.byte	0x04, 0x36
        /*00b2*/ 	.short	(.L_32 - .L_31)
.L_31:
        /*00b4*/ 	.word	0x00000008
.L_32:


//--------------------- .nv.callgraph             --------------------------
	.section	.nv.callgraph,"",@"SHT_CUDA_CALLGRAPH"
	.align	4
	.sectionentsize	8
	.align		4
        /*0000*/ 	.word	0x00000000
	.align		4
        /*0004*/ 	.word	0xffffffff
	.align		4
        /*0008*/ 	.word	0x00000000
	.align		4
        /*000c*/ 	.word	0xfffffffe
	.align		4
        /*0010*/ 	.word	0x00000000
	.align		4
        /*0014*/ 	.word	0xfffffffd
	.align		4
        /*0018*/ 	.word	0x00000000
	.align		4
        /*001c*/ 	.word	0xfffffffc


//--------------------- .nv.constant4             --------------------------
	.section	.nv.constant4,"a",@progbits
	.align	8
	.align		8
.nv.constant4:
        /*0000*/ 	.dword	__cudart_i2opi_f


//--------------------- .text._Z6kernelP6float4S0_jjfb --------------------------
	.section	.text._Z6kernelP6float4S0_jjfb,"ax",@progbits
	.align	128
        .global         _Z6kernelP6float4S0_jjfb
        .type           _Z6kernelP6float4S0_jjfb,@function
        .size           _Z6kernelP6float4S0_jjfb,(.L_x_33 - _Z6kernelP6float4S0_jjfb)
        .other          _Z6kernelP6float4S0_jjfb,@"STO_CUDA_ENTRY STV_DEFAULT"
_Z6kernelP6float4S0_jjfb:
.text._Z6kernelP6float4S0_jjfb:
[----:B------:R-:W0:Y:S01]  /*0000*/  LDC R1, c[0x0][0x37c] ;  /* 0x0000df00ff017b82 */ /* 0x000e220000000800 */
[----:B------:R-:W1:Y:S01]  /*0010*/  S2R R5, SR_TID.X ;  /* 0x0000000000057919 */ /* 0x000e620000002100 */
[----:B------:R-:W2:Y:S06]  /*0020*/  LDCU UR5, c[0x0][0x390] ;  /* 0x00007200ff0577ac */ /* 0x000eac0008000800 */
[----:B------:R-:W1:Y:S01]  /*0030*/  S2UR UR4, SR_CTAID.X ;  /* 0x00000000000479c3 */ /* 0x000e620000002500 */
[----:B------:R-:W-:Y:S01]  /*0040*/  BSSY.RECONVERGENT B0, `(.L_x_0) ;  /* 0x0000015000007945 */ /* 0x000fe20003800200 */
[----:B------:R-:W3:Y:S01]  /*0050*/  S2R R9, SR_TID.Y ;  /* 0x0000000000097919 */ /* 0x000ee20000002200 */
[----:B0-----:R-:W-:-:S05]  /*0060*/  VIADD R1, R1, 0xffffffe0 ;  /* 0xffffffe001017836 */ /* 0x001fca0000000000 */
[----:B------:R-:W1:Y:S08]  /*0070*/  LDC R8, c[0x0][0x360] ;  /* 0x0000d800ff087b82 */ /* 0x000e700000000800 */
[----:B------:R-:W3:Y:S01]  /*0080*/  LDC R4, c[0x0][0x364] ;  /* 0x0000d900ff047b82 */ /* 0x000ee20000000800 */
[----:B--2---:R-:W-:-:S04]  /*0090*/  I2FP.F32.U32 R3, UR5 ;  /* 0x0000000500037c45 */ /* 0x004fc80008201000 */
[----:B------:R-:W0:Y:S03]  /*00a0*/  MUFU.RCP R2, R3 ;  /* 0x0000000300027308 */ /* 0x000e260000001000 */
[----:B------:R-:W3:Y:S01]  /*00b0*/  S2UR UR5, SR_CTAID.Y ;  /* 0x00000000000579c3 */ /* 0x000ee20000002600 */
[----:B-1----:R-:W-:-:S05]  /*00c0*/  IMAD R8, R8, UR4, R5 ;  /* 0x0000000408087c24 */ /* 0x002fca000f8e0205 */
[----:B------:R-:W-:Y:S01]  /*00d0*/  I2FP.F32.U32 R0, R8 ;  /* 0x0000000800007245 */ /* 0x000fe20000201000 */
[----:B0-----:R-:W-:-:S03]  /*00e0*/  FFMA R5, -R3, R2, 1 ;  /* 0x3f80000003057423 */ /* 0x001fc60000000102 */
[----:B------:R-:W0:Y:S01]  /*00f0*/  FCHK P0, R0, R3 ;  /* 0x0000000300007302 */ /* 0x000e220000000000 */
[----:B------:R-:W-:-:S04]  /*0100*/  FFMA R7, R2, R5, R2 ;  /* 0x0000000502077223 */ /* 0x000fc80000000002 */
[----:B------:R-:W-:Y:S01]  /*0110*/  FFMA R12, R0, R7, RZ ;  /* 0x00000007000c7223 */ /* 0x000fe200000000ff */
[----:B---3--:R-:W-:-:S03]  /*0120*/  IMAD R5, R4, UR5, R9 ;  /* 0x0000000504057c24 */ /* 0x008fc6000f8e0209 */
[----:B------:R-:W-:-:S04]  /*0130*/  FFMA R2, -R3, R12, R0 ;  /* 0x0000000c03027223 */ /* 0x000fc80000000100 */
[----:B------:R-:W-:Y:S01]  /*0140*/  FFMA R12, R7, R2, R12 ;  /* 0x00000002070c7223 */ /* 0x000fe2000000000c */
[----:B0-----:R-:W-:Y:S06]  /*0150*/  @!P0 BRA `(.L_x_1) ;  /* 0x00000000000c8947 */ /* 0x001fec0003800000 */
[----:B------:R-:W-:-:S07]  /*0160*/  MOV R2, 0x180 ;  /* 0x0000018000027802 */ /* 0x000fce0000000f00 */
[----:B------:R-:W-:Y:S05]  /*0170*/  CALL.REL.NOINC `($__internal_0_$__cuda_sm3x_div_rn_noftz_f32_slowpath) ;  /* 0x0000001000c47944 */ /* 0x000fea0003c00000 */
[----:B------:R-:W-:-:S07]  /*0180*/  IMAD.MOV.U32 R12, RZ, RZ, R0 ;  /* 0x000000ffff0c7224 */ /* 0x000fce00078e0000 */
.L_x_1:
[----:B------:R-:W-:Y:S05]  /*0190*/  BSYNC.RECONVERGENT B0 ;  /* 0x0000000000007941 */ /* 0x000fea0003800200 */
.L_x_0:
[----:B------:R-:W0:Y:S01]  /*01a0*/  LDCU UR4, c[0x0][0x394] ;  /* 0x00007280ff0477ac */ /* 0x000e220008000800 */
[----:B------:R-:W-:Y:S01]  /*01b0*/  I2FP.F32.U32 R0, R5 ;  /* 0x0000000500007245 */ /* 0x000fe20000201000 */
[----:B------:R-:W-:Y:S01]  /*01c0*/  BSSY.RECONVERGENT B0, `(.L_x_2) ;  /* 0x000000d000007945 */ /* 0x000fe20003800200 */
[----:B0-----:R-:W-:-:S04]  /*01d0*/  I2FP.F32.U32 R3, UR4 ;  /* 0x0000000400037c45 */ /* 0x001fc80008201000 */
[----:B------:R-:W0:Y:S08]  /*01e0*/  MUFU.RCP R2, R3 ;  /* 0x0000000300027308 */ /* 0x000e300000001000 */
[----:B------:R-:W1:Y:S01]  /*01f0*/  FCHK P0, R0, R3 ;  /* 0x0000000300007302 */ /* 0x000e620000000000 */
[----:B0-----:R-:W-:-:S04]  /*0200*/  FFMA R7, -R3, R2, 1 ;  /* 0x3f80000003077423 */ /* 0x001fc80000000102 */
[----:B------:R-:W-:-:S04]  /*0210*/  FFMA R7, R2, R7, R2 ;  /* 0x0000000702077223 */ /* 0x000fc80000000002 */
[----:B------:R-:W-:-:S04]  /*0220*/  FFMA R2, R0, R7, RZ ;  /* 0x0000000700027223 */ /* 0x000fc800000000ff */
[----:B------:R-:W-:-:S04]  /*0230*/  FFMA R4, -R3, R2, R0 ;  /* 0x0000000203047223 */ /* 0x000fc80000000100 */
[----:B------:R-:W-:Y:S01]  /*0240*/  FFMA R13, R7, R4, R2 ;  /* 0x00000004070d7223 */ /* 0x000fe20000000002 */
[----:B-1----:R-:W-:Y:S06]  /*0250*/  @!P0 BRA `(.L_x_3) ;  /* 0x00000000000c8947 */ /* 0x002fec0003800000 */
[----:B------:R-:W-:-:S07]  /*0260*/  MOV R2, 0x280 ;  /* 0x0000028000027802 */ /* 0x000fce0000000f00 */
[----:B------:R-:W-:Y:S05]  /*0270*/  CALL.REL.NOINC `($__internal_0_$__cuda_sm3x_div_rn_noftz_f32_slowpath) ;  /* 0x0000001000847944 */ /* 0x000fea0003c00000 */
[----:B------:R-:W-:-:S07]  /*0280*/  MOV R13, R0 ;  /* 0x00000000000d7202 */ /* 0x000fce0000000f00 */
.L_x_3:
[----:B------:R-:W-:Y:S05]  /*0290*/  BSYNC.RECONVERGENT B0 ;  /* 0x0000000000007941 */ /* 0x000fea0003800200 */
.L_x_2:
[----:B------:R-:W0:Y:S01]  /*02a0*/  LDC R7, c[0x0][0x398] ;  /* 0x0000e600ff077b82 */ /* 0x000e220000000800 */
[----:B------:R-:W-:Y:S01]  /*02b0*/  IMAD.MOV.U32 R4, RZ, RZ, 0x40000000 ;  /* 0x40000000ff047424 */ /* 0x000fe200078e00ff */
[----:B------:R-:W1:Y:S01]  /*02c0*/  LDCU.64 UR6, c[0x0][0x358] ;  /* 0x00006b00ff0677ac */ /* 0x000e620008000a00 */
[----:B------:R-:W-:Y:S02]  /*02d0*/  BSSY.RECONVERGENT B0, `(.L_x_4) ;  /* 0x0000043000007945 */ /* 0x000fe40003800200 */
[-C--:B------:R-:W-:Y:S01]  /*02e0*/  FFMA R12, R12, R4.reuse, -1 ;  /* 0xbf8000000c0c7423 */ /* 0x080fe20000000004 */
[----:B------:R-:W-:-:S03]  /*02f0*/  FFMA R13, R13, R4, -1 ;  /* 0xbf8000000d0d7423 */ /* 0x000fc60000000004 */
[----:B0-----:R-:W-:-:S04]  /*0300*/  FFMA R9, R12, 4, R7 ;  /* 0x408000000c097823 */ /* 0x001fc80000000007 */
[C---:B------:R-:W-:Y:S01]  /*0310*/  FMUL R0, R9.reuse, 0.63661974668502807617 ;  /* 0x3f22f98309007820 */ /* 0x040fe20000400000 */
[----:B------:R-:W-:-:S05]  /*0320*/  FSETP.GE.AND P0, PT, |R9|, 105615, PT ;  /* 0x47ce47800900780b */ /* 0x000fca0003f06200 */
[----:B------:R-:W0:Y:S02]  /*0330*/  F2I.NTZ R0, R0 ;  /* 0x0000000000007305 */ /* 0x000e240000203100 */
[----:B0-----:R-:W-:-:S05]  /*0340*/  I2FP.F32.S32 R2, R0 ;  /* 0x0000000000027245 */ /* 0x001fca0000201400 */
[----:B------:R-:W-:-:S04]  /*0350*/  FFMA R3, R2, -1.5707962512969970703, R9 ;  /* 0xbfc90fda02037823 */ /* 0x000fc80000000009 */
[----:B------:R-:W-:-:S04]  /*0360*/  FFMA R3, R2, -7.5497894158615963534e-08, R3 ;  /* 0xb3a2216802037823 */ /* 0x000fc80000000003 */
[----:B------:R-:W-:Y:S01]  /*0370*/  FFMA R3, R2, -5.3903029534742383927e-15, R3 ;  /* 0xa7c234c502037823 */ /* 0x000fe20000000003 */
[----:B-1----:R-:W-:Y:S06]  /*0380*/  @!P0 BRA `(.L_x_5) ;  /* 0x0000000000dc8947 */ /* 0x002fec0003800000 */
[----:B------:R-:W-:-:S13]  /*0390*/  FSETP.NEU.AND P0, PT, |R9|, +INF , PT ;  /* 0x7f8000000900780b */ /* 0x000fda0003f0d200 */
[----:B------:R-:W-:Y:S01]  /*03a0*/  @!P0 FMUL R3, RZ, R9 ;  /* 0x00000009ff038220 */ /* 0x000fe20000400000 */
[----:B------:R-:W-:Y:S01]  /*03b0*/  @!P0 IMAD.MOV.U32 R0, RZ, RZ, RZ ;  /* 0x000000ffff008224 */ /* 0x000fe200078e00ff */
[----:B------:R-:W-:Y:S06]  /*03c0*/  @!P0 BRA `(.L_x_5) ;  /* 0x0000000000cc8947 */ /* 0x000fec0003800000 */
[----:B------:R-:W-:Y:S01]  /*03d0*/  SHF.L.U32 R2, R9, 0x8, RZ ;  /* 0x0000000809027819 */ /* 0x000fe200000006ff */
[----:B------:R-:W-:Y:S01]  /*03e0*/  IMAD.MOV.U32 R6, RZ, RZ, RZ ;  /* 0x000000ffff067224 */ /* 0x000fe200078e00ff */
[----:B------:R-:W0:Y:S01]  /*03f0*/  LDCU.64 UR8, c[0x4][URZ] ;  /* 0x01000000ff0877ac */ /* 0x000e220008000a00 */
[----:B------:R-:W-:Y:S01]  /*0400*/  IMAD.MOV.U32 R0, RZ, RZ, R1 ;  /* 0x000000ffff007224 */ /* 0x000fe200078e0001 */
[----:B------:R-:W-:Y:S01]  /*0410*/  LOP3.LUT R17, R2, 0x80000000, RZ, 0xfc, !PT ;  /* 0x8000000002117812 */ /* 0x000fe200078efcff */
[----:B------:R-:W-:Y:S01]  /*0420*/  UMOV UR5, URZ ;  /* 0x000000ff00057c82 */ /* 0x000fe20008000000 */
[----:B------:R-:W-:-:S05]  /*0430*/  UMOV UR4, URZ ;  /* 0x000000ff00047c82 */ /* 0x000fca0008000000 */
.L_x_6:
[----:B0-----:R-:W-:Y:S01]  /*0440*/  MOV R10, UR8 ;  /* 0x00000008000a7c02 */ /* 0x001fe20008000f00 */
[----:B------:R-:W-:-:S05]  /*0450*/  IMAD.U32 R11, RZ, RZ, UR9 ;  /* 0x00000009ff0b7e24 */ /* 0x000fca000f8e00ff */
[----:B------:R-:W2:Y:S01]  /*0460*/  LDG.E.CONSTANT R2, desc[UR6][R10.64] ;  /* 0x000000060a027981 */ /* 0x000ea2000c1e9900 */
[----:B------:R-:W-:Y:S02]  /*0470*/  UIADD3 UR8, UP0, UPT, UR8, 0x4, URZ ;  /* 0x0000000408087890 */ /* 0x000fe4000ff1e0ff */
[----:B------:R-:W-:Y:S02]  /*0480*/  UIADD3 UR4, UPT, UPT, UR4, 0x1, URZ ;  /* 0x0000000104047890 */ /* 0x000fe4000fffe0ff */
[----:B------:R-:W-:Y:S02]  /*0490*/  UIADD3.X UR9, UPT, UPT, URZ, UR9, URZ, UP0, !UPT ;  /* 0x00000009ff097290 */ /* 0x000fe400087fe4ff */
[----:B------:R-:W-:Y:S01]  /*04a0*/  UISETP.NE.AND UP0, UPT, UR4, 0x6, UPT ;  /* 0x000000060400788c */ /* 0x000fe2000bf05270 */
[----:B--2---:R-:W-:-:S03]  /*04b0*/  IMAD.WIDE.U32 R2, R2, R17, RZ ;  /* 0x0000001102027225 */ /* 0x004fc600078e00ff */
[----:B------:R-:W-:-:S04]  /*04c0*/  IADD3 R15, P0, PT, R2, R6, RZ ;  /* 0x00000006020f7210 */ /* 0x000fc80007f1e0ff */
[----:B------:R-:W-:Y:S01]  /*04d0*/  IADD3.X R6, PT, PT, R3, UR5, RZ, P0, !PT ;  /* 0x0000000503067c10 */ /* 0x000fe200087fe4ff */
[----:B------:R0:W-:Y:S02]  /*04e0*/  STL [R0], R15 ;  /* 0x0000000f00007387 */ /* 0x0001e40000100800 */
[----:B0-----:R-:W-:Y:S01]  /*04f0*/  VIADD R0, R0, 0x4 ;  /* 0x0000000400007836 */ /* 0x001fe20000000000 */
[----:B------:R-:W-:Y:S06]  /*0500*/  BRA.U UP0, `(.L_x_6) ;  /* 0xfffffffd00cc7547 */ /* 0x000fec000b83ffff */
[----:B------:R-:W-:Y:S01]  /*0510*/  SHF.R.U32.HI R4, RZ, 0x17, R9 ;  /* 0x00000017ff047819 */ /* 0x000fe20000011609 */
[----:B------:R0:W-:Y:S03]  /*0520*/  STL [R1+0x18], R6 ;  /* 0x0000180601007387 */ /* 0x0001e60000100800 */
[C---:B------:R-:W-:Y:S02]  /*0530*/  LOP3.LUT R0, R4.reuse, 0xe0, RZ, 0xc0, !PT ;  /* 0x000000e004007812 */ /* 0x040fe400078ec0ff */
[----:B------:R-:W-:Y:S02]  /*0540*/  LOP3.LUT P0, RZ, R4, 0x1f, RZ, 0xc0, !PT ;  /* 0x0000001f04ff7812 */ /* 0x000fe4000780c0ff */
[----:B------:R-:W-:-:S04]  /*0550*/  IADD3 R0, PT, PT, R0, -0x80, RZ ;  /* 0xffffff8000007810 */ /* 0x000fc80007ffe0ff */
[----:B------:R-:W-:-:S05]  /*0560*/  SHF.R.U32.HI R0, RZ, 0x5, R0 ;  /* 0x00000005ff007819 */ /* 0x000fca0000011600 */
[----:B------:R-:W-:-:S05]  /*0570*/  IMAD R14, R0, -0x4, R1 ;  /* 0xfffffffc000e7824 */ /* 0x000fca00078e0201 */
[----:B------:R-:W2:Y:S04]  /*0580*/  LDL R0, [R14+0x18] ;  /* 0x000018000e007983 */ /* 0x000ea80000100800 */
[----:B------:R-:W2:Y:S04]  /*0590*/  LDL R3, [R14+0x14] ;  /* 0x000014000e037983 */ /* 0x000ea80000100800 */
[----:B------:R-:W3:Y:S01]  /*05a0*/  @P0 LDL R2, [R14+0x10] ;  /* 0x000010000e020983 */ /* 0x000ee20000100800 */
[----:B------:R-:W-:Y:S01]  /*05b0*/  LOP3.LUT R4, R4, 0x1f, RZ, 0xc0, !PT ;  /* 0x0000001f04047812 */ /* 0x000fe200078ec0ff */
[----:B------:R-:W-:Y:S01]  /*05c0*/  UMOV UR4, 0x54442d19 ;  /* 0x54442d1900047882 */ /* 0x000fe20000000000 */
[----:B------:R-:W-:-:S02]  /*05d0*/  UMOV UR5, 0x3bf921fb ;  /* 0x3bf921fb00057882 */ /* 0x000fc40000000000 */
[-C--:B--2---:R-:W-:Y:S02]  /*05e0*/  @P0 SHF.L.W.U32.HI R0, R3, R4.reuse, R0 ;  /* 0x0000000403000219 */ /* 0x084fe40000010e00 */
[----:B---3--:R-:W-:Y:S02]  /*05f0*/  @P0 SHF.L.W.U32.HI R3, R2, R4, R3 ;  /* 0x0000000402030219 */ /* 0x008fe40000010e03 */
[----:B------:R-:W-:Y:S02]  /*0600*/  ISETP.GE.AND P0, PT, R9, RZ, PT ;  /* 0x000000ff0900720c */ /* 0x000fe40003f06270 */
[C---:B------:R-:W-:Y:S01]  /*0610*/  SHF.L.W.U32.HI R2, R3.reuse, 0x2, R0 ;  /* 0x0000000203027819 */ /* 0x040fe20000010e00 */
[----:B------:R-:W-:-:S03]  /*0620*/  IMAD.SHL.U32 R3, R3, 0x4, RZ ;  /* 0x0000000403037824 */ /* 0x000fc600078e00ff */
[----:B------:R-:W-:Y:S02]  /*0630*/  SHF.R.S32.HI R4, RZ, 0x1f, R2 ;  /* 0x0000001fff047819 */ /* 0x000fe40000011402 */
[----:B------:R-:W-:Y:S02]  /*0640*/  LOP3.LUT R9, R2, R9, RZ, 0x3c, !PT ;  /* 0x0000000902097212 */ /* 0x000fe400078e3cff */
[C---:B------:R-:W-:Y:S02]  /*0650*/  LOP3.LUT R10, R4.reuse, R3, RZ, 0x3c, !PT ;  /* 0x00000003040a7212 */ /* 0x040fe400078e3cff */
[----:B------:R-:W-:Y:S02]  /*0660*/  LOP3.LUT R11, R4, R2, RZ, 0x3c, !PT ;  /* 0x00000002040b7212 */ /* 0x000fe400078e3cff */
[----:B------:R-:W-:Y:S02]  /*0670*/  SHF.R.U32.HI R3, RZ, 0x1e, R0 ;  /* 0x0000001eff037819 */ /* 0x000fe40000011600 */
[----:B------:R-:W-:-:S02]  /*0680*/  ISETP.GE.AND P1, PT, R9, RZ, PT ;  /* 0x000000ff0900720c */ /* 0x000fc40003f26270 */
[----:B------:R-:W1:Y:S01]  /*0690*/  I2F.F64.S64 R10, R10 ;  /* 0x0000000a000a7312 */ /* 0x000e620000301c00 */
[----:B------:R-:W-:-:S05]  /*06a0*/  LEA.HI R0, R2, R3, RZ, 0x1 ;  /* 0x0000000302007211 */ /* 0x000fca00078f08ff */
[----:B------:R-:W-:-:S05]  /*06b0*/  IMAD.MOV R2, RZ, RZ, -R0 ;  /* 0x000000ffff027224 */ /* 0x000fca00078e0a00 */
[----:B------:R-:W-:Y:S01]  /*06c0*/  @!P0 MOV R0, R2 ;  /* 0x0000000200008202 */ /* 0x000fe20000000f00 */
[----:B-1----:R-:W-:-:S10]  /*06d0*/  DMUL R14, R10, UR4 ;  /* 0x000000040a0e7c28 */ /* 0x002fd40008000000 */
[----:B------:R-:W1:Y:S02]  /*06e0*/  F2F.F32.F64 R14, R14 ;  /* 0x0000000e000e7310 */ /* 0x000e640000301000 */
[----:B01----:R-:W-:-:S07]  /*06f0*/  FSEL R3, -R14, R14, !P1 ;  /* 0x0000000e0e037208 */ /* 0x003fce0004800100 */
.L_x_5:
[----:B------:R-:W-:Y:S05]  /*0700*/  BSYNC.RECONVERGENT B0 ;  /* 0x0000000000007941 */ /* 0x000fea0003800200 */
.L_x_4:
[----:B------:R-:W-:Y:S01]  /*0710*/  FFMA R7, R13, 4, R7 ;  /* 0x408000000d077823 */ /* 0x000fe20000000007 */
[----:B------:R-:W-:Y:S02]  /*0720*/  IMAD.MOV.U32 R9, RZ, RZ, 0x37cbac00 ;  /* 0x37cbac00ff097424 */ /* 0x000fe400078e00ff */
[----:B------:R-:W-:Y:S01]  /*0730*/  FMUL R4, R3, R3 ;  /* 0x0000000303047220 */ /* 0x000fe20000400000 */
[----:B------:R-:W-:Y:S01]  /*0740*/  LOP3.LUT R10, R0, 0x1, RZ, 0xc0, !PT ;  /* 0x00000001000a7812 */ /* 0x000fe200078ec0ff */
[----:B------:R-:W-:Y:S01]  /*0750*/  FMUL R2, R7, 0.63661974668502807617 ;  /* 0x3f22f98307027820 */ /* 0x000fe20000400000 */
[----:B------:R-:W-:Y:S02]  /*0760*/  IMAD.MOV.U32 R15, RZ, RZ, 0x3d2aaabb ;  /* 0x3d2aaabbff0f7424 */ /* 0x000fe400078e00ff */
[----:B------:R-:W-:Y:S01]  /*0770*/  FFMA R6, R4, R9, -0.0013887860113754868507 ;  /* 0xbab607ed04067423 */ /* 0x000fe20000000009 */
[----:B------:R-:W-:Y:S01]  /*0780*/  ISETP.NE.U32.AND P0, PT, R10, 0x1, PT ;  /* 0x000000010a00780c */ /* 0x000fe20003f05070 */
[----:B------:R-:W-:Y:S01]  /*0790*/  BSSY.RECONVERGENT B0, `(.L_x_7) ;  /* 0x000004a000007945 */ /* 0x000fe20003800200 */
[----:B------:R-:W-:Y:S01]  /*07a0*/  LOP3.LUT P1, RZ, R0, 0x2, RZ, 0xc0, !PT ;  /* 0x0000000200ff7812 */ /* 0x000fe2000782c0ff */
[----:B------:R-:W0:Y:S01]  /*07b0*/  F2I.NTZ R2, R2 ;  /* 0x0000000200027305 */ /* 0x000e220000203100 */
[----:B------:R-:W-:-:S02]  /*07c0*/  FSEL R11, R6, -0.00019574658654164522886, !P0 ;  /* 0xb94d4153060b7808 */ /* 0x000fc40004000000 */
[----:B------:R-:W-:Y:S02]  /*07d0*/  FSEL R15, R15, 0.0083327032625675201416, !P0 ;  /* 0x3c0885e40f0f7808 */ /* 0x000fe40004000000 */
[----:B------:R-:W-:Y:S02]  /*07e0*/  MOV R6, 0x3effffff ;  /* 0x3effffff00067802 */ /* 0x000fe40000000f00 */
[----:B------:R-:W-:Y:S01]  /*07f0*/  FSEL R0, R3, 1, P0 ;  /* 0x3f80000003007808 */ /* 0x000fe20000000000 */
[----:B------:R-:W-:Y:S01]  /*0800*/  FFMA R11, R4, R11, R15 ;  /* 0x0000000b040b7223 */ /* 0x000fe2000000000f */
[----:B------:R-:W-:Y:S02]  /*0810*/  FSEL R15, -R6, -0.16666662693023681641, !P0 ;  /* 0xbe2aaaa8060f7808 */ /* 0x000fe40004000100 */
[----:B------:R-:W-:Y:S01]  /*0820*/  FSETP.GE.AND P0, PT, |R7|, 105615, PT ;  /* 0x47ce47800700780b */ /* 0x000fe20003f06200 */
[C---:B------:R-:W-:Y:S02]  /*0830*/  FFMA R3, R4.reuse, R0, RZ ;  /* 0x0000000004037223 */ /* 0x040fe400000000ff */
[----:B------:R-:W-:Y:S01]  /*0840*/  FFMA R11, R4, R11, R15 ;  /* 0x0000000b040b7223 */ /* 0x000fe2000000000f */
[----:B0-----:R-:W-:-:S03]  /*0850*/  I2FP.F32.S32 R6, R2 ;  /* 0x0000000200067245 */ /* 0x001fc60000201400 */
[----:B------:R-:W-:Y:S02]  /*0860*/  FFMA R14, R3, R11, R0 ;  /* 0x0000000b030e7223 */ /* 0x000fe40000000000 */
[C---:B------:R-:W-:Y:S02]  /*0870*/  FFMA R15, R6.reuse, -1.5707962512969970703, R7 ;  /* 0xbfc90fda060f7823 */ /* 0x040fe40000000007 */
[----:B------:R-:W-:Y:S02]  /*0880*/  @P1 FADD R14, RZ, -R14 ;  /* 0x8000000eff0e1221 */ /* 0x000fe40000000000 */
[----:B------:R-:W-:-:S04]  /*0890*/  FFMA R15, R6, -7.5497894158615963534e-08, R15 ;  /* 0xb3a22168060f7823 */ /* 0x000fc8000000000f */
[----:B------:R-:W-:Y:S01]  /*08a0*/  FFMA R0, R6, -5.3903029534742383927e-15, R15 ;  /* 0xa7c234c506007823 */ /* 0x000fe2000000000f */
[----:B------:R-:W-:Y:S06]  /*08b0*/  @!P0 BRA `(.L_x_8) ;  /* 0x0000000000dc8947 */ /* 0x000fec0003800000 */
[----:B------:R-:W-:-:S13]  /*08c0*/  FSETP.NEU.AND P0, PT, |R7|, +INF , PT ;  /* 0x7f8000000700780b */ /* 0x000fda0003f0d200 */
[----:B------:R-:W-:Y:S01]  /*08d0*/  @!P0 FMUL R0, RZ, R7 ;  /* 0x00000007ff008220 */ /* 0x000fe20000400000 */
[----:B------:R-:W-:Y:S01]  /*08e0*/  @!P0 IMAD.MOV.U32 R2, RZ, RZ, RZ ;  /* 0x000000ffff028224 */ /* 0x000fe200078e00ff */
[----:B------:R-:W-:Y:S06]  /*08f0*/  @!P0 BRA `(.L_x_8) ;  /* 0x0000000000cc8947 */ /* 0x000fec0003800000 */
[----:B------:R-:W-:Y:S02]  /*0900*/  IMAD.SHL.U32 R2, R7, 0x100, RZ ;  /* 0x0000010007027824 */ /* 0x000fe400078e00ff */
[----:B------:R-:W-:Y:S02]  /*0910*/  HFMA2 R6, -RZ, RZ, 0, 0 ;  /* 0x00000000ff067431 */ /* 0x000fe400000001ff */
[----:B------:R-:W-:Y:S01]  /*0920*/  IMAD.MOV.U32 R0, RZ, RZ, R1 ;  /* 0x000000ffff007224 */ /* 0x000fe200078e0001 */
[----:B------:R-:W0:Y:S01]  /*0930*/  LDCU.64 UR8, c[0x4][URZ] ;  /* 0x01000000ff0877ac */ /* 0x000e220008000a00 */
[----:B------:R-:W-:Y:S01]  /*0940*/  LOP3.LUT R17, R2, 0x80000000, RZ, 0xfc, !PT ;  /* 0x8000000002117812 */ /* 0x000fe200078efcff */
[----:B------:R-:W-:Y:S01]  /*0950*/  UMOV UR5, URZ ;  /* 0x000000ff00057c82 */ /* 0x000fe20008000000 */
[----:B------:R-:W-:-:S05]  /*0960*/  UMOV UR4, URZ ;  /* 0x000000ff00047c82 */ /* 0x000fca0008000000 */
.L_x_9:
[----:B0-----:R-:W-:Y:S01]  /*0970*/  IMAD.U32 R10, RZ, RZ, UR8 ;  /* 0x00000008ff0a7e24 */ /* 0x001fe2000f8e00ff */
[----:B------:R-:W-:-:S05]  /*0980*/  MOV R11, UR9 ;  /* 0x00000009000b7c02 */ /* 0x000fca0008000f00 */
        /* <DEDUP_REMOVED lines=14> */
[----:B------:R-:W-:-:S03]  /*0a70*/  LOP3.LUT P0, RZ, R4, 0x1f, RZ, 0xc0, !PT ;  /* 0x0000001f04ff7812 */ /* 0x000fc6000780c0ff */
[----:B------:R-:W-:-:S05]  /*0a80*/  VIADD R0, R0, 0xffffff80 ;  /* 0xffffff8000007836 */ /* 0x000fca0000000000 */
        /* <DEDUP_REMOVED lines=11> */
[C---:B------:R-:W-:Y:S02]  /*0b40*/  SHF.L.W.U32.HI R2, R3.reuse, 0x2, R0 ;  /* 0x0000000203027819 */ /* 0x040fe40000010e00 */
[----:B------:R-:W-:Y:S02]  /*0b50*/  SHF.L.U32 R3, R3, 0x2, RZ ;  /* 0x0000000203037819 */ /* 0x000fe400000006ff */
[----:B------:R-:W-:-:S02]  /*0b60*/  SHF.R.S32.HI R4, RZ, 0x1f, R2 ;  /* 0x0000001fff047819 */ /* 0x000fc40000011402 */
[----:B------:R-:W-:Y:S02]  /*0b70*/  LOP3.LUT R7, R2, R7, RZ, 0x3c, !PT ;  /* 0x0000000702077212 */ /* 0x000fe400078e3cff */
[C---:B------:R-:W-:Y:S02]  /*0b80*/  LOP3.LUT R10, R4.reuse, R3, RZ, 0x3c, !PT ;  /* 0x00000003040a7212 */ /* 0x040fe400078e3cff */
[----:B------:R-:W-:Y:S02]  /*0b90*/  LOP3.LUT R11, R4, R2, RZ, 0x3c, !PT ;  /* 0x00000002040b7212 */ /* 0x000fe400078e3cff */
[----:B------:R-:W-:Y:S02]  /*0ba0*/  SHF.R.U32.HI R3, RZ, 0x1e, R0 ;  /* 0x0000001eff037819 */ /* 0x000fe40000011600 */
[----:B------:R-:W-:Y:S02]  /*0bb0*/  ISETP.GE.AND P1, PT, R7, RZ, PT ;  /* 0x000000ff0700720c */ /* 0x000fe40003f26270 */
[----:B------:R-:W1:Y:S01]  /*0bc0*/  I2F.F64.S64 R10, R10 ;  /* 0x0000000a000a7312 */ /* 0x000e620000301c00 */
[----:B------:R-:W-:-:S05]  /*0bd0*/  LEA.HI R2, R2, R3, RZ, 0x1 ;  /* 0x0000000302027211 */ /* 0x000fca00078f08ff */
[----:B------:R-:W-:-:S04]  /*0be0*/  IMAD.MOV R0, RZ, RZ, -R2 ;  /* 0x000000ffff007224 */ /* 0x000fc800078e0a02 */
[----:B------:R-:W-:Y:S01]  /*0bf0*/  @!P0 IMAD.MOV.U32 R2, RZ, RZ, R0 ;  /* 0x000000ffff028224 */ /* 0x000fe200078e0000 */
[----:B-1----:R-:W-:-:S10]  /*0c00*/  DMUL R16, R10, UR4 ;  /* 0x000000040a107c28 */ /* 0x002fd40008000000 */
[----:B------:R-:W1:Y:S02]  /*0c10*/  F2F.F32.F64 R16, R16 ;  /* 0x0000001000107310 */ /* 0x000e640000301000 */
[----:B01----:R-:W-:-:S07]  /*0c20*/  FSEL R0, -R16, R16, !P1 ;  /* 0x0000001010007208 */ /* 0x003fce0004800100 */
.L_x_8:
[----:B------:R-:W-:Y:S05]  /*0c30*/  BSYNC.RECONVERGENT B0 ;  /* 0x0000000000007941 */ /* 0x000fea0003800200 */
.L_x_7:
[----:B------:R-:W0:Y:S01]  /*0c40*/  LDCU.U8 UR4, c[0x0][0x39c] ;  /* 0x00007380ff0477ac */ /* 0x000e220008000000 */
[----:B------:R-:W-:Y:S01]  /*0c50*/  FMUL R3, R0, R0 ;  /* 0x0000000000037220 */ /* 0x000fe20000400000 */
[C---:B------:R-:W-:Y:S01]  /*0c60*/  LOP3.LUT R4, R2.reuse, 0x1, RZ, 0xc0, !PT ;  /* 0x0000000102047812 */ /* 0x040fe200078ec0ff */
[----:B------:R-:W-:Y:S01]  /*0c70*/  VIADD R2, R2, 0x1 ;  /* 0x0000000102027836 */ /* 0x000fe20000000000 */
[----:B------:R-:W-:Y:S01]  /*0c80*/  MOV R6, 0x3c0885e4 ;  /* 0x3c0885e400067802 */ /* 0x000fe20000000f00 */
[----:B------:R-:W-:Y:S01]  /*0c90*/  FFMA R9, R3, R9, -0.0013887860113754868507 ;  /* 0xbab607ed03097423 */ /* 0x000fe20000000009 */
[----:B------:R-:W-:Y:S01]  /*0ca0*/  ISETP.NE.U32.AND P0, PT, R4, 0x1, PT ;  /* 0x000000010400780c */ /* 0x000fe20003f05070 */
[----:B------:R-:W-:Y:S01]  /*0cb0*/  IMAD.MOV.U32 R7, RZ, RZ, 0x3e2aaaa8 ;  /* 0x3e2aaaa8ff077424 */ /* 0x000fe200078e00ff */
[----:B------:R-:W-:Y:S02]  /*0cc0*/  LOP3.LUT P1, RZ, R2, 0x2, RZ, 0xc0, !PT ;  /* 0x0000000202ff7812 */ /* 0x000fe4000782c0ff */
[----:B------:R-:W-:-:S02]  /*0cd0*/  FSEL R4, R9, -0.00019574658654164522886, P0 ;  /* 0xb94d415309047808 */ /* 0x000fc40000000000 */
[----:B------:R-:W-:Y:S02]  /*0ce0*/  FSEL R6, R6, 0.041666727513074874878, !P0 ;  /* 0x3d2aaabb06067808 */ /* 0x000fe40004000000 */
[----:B------:R-:W-:Y:S02]  /*0cf0*/  FSEL R2, -R7, -0.4999999701976776123, !P0 ;  /* 0xbeffffff07027808 */ /* 0x000fe40004000100 */
[----:B------:R-:W-:Y:S01]  /*0d00*/  FSEL R0, R0, 1, !P0 ;  /* 0x3f80000000007808 */ /* 0x000fe20004000000 */
[----:B------:R-:W-:Y:S01]  /*0d10*/  FFMA R4, R3, R4, R6 ;  /* 0x0000000403047223 */ /* 0x000fe20000000006 */
[----:B0-----:R-:W-:-:S03]  /*0d20*/  UPRMT UR4, UR4, 0x8880, URZ ;  /* 0x0000888004047896 */ /* 0x001fc600080000ff */
[C---:B------:R-:W-:Y:S01]  /*0d30*/  FFMA R2, R3.reuse, R4, R2 ;  /* 0x0000000403027223 */ /* 0x040fe20000000002 */
[----:B------:R-:W-:Y:S01]  /*0d40*/  FFMA R3, R3, R0, RZ ;  /* 0x0000000003037223 */ /* 0x000fe200000000ff */
[----:B------:R-:W-:-:S03]  /*0d50*/  UISETP.NE.AND UP0, UPT, UR4, URZ, UPT ;  /* 0x000000ff0400728c */ /* 0x000fc6000bf05270 */
[----:B------:R-:W-:-:S04]  /*0d60*/  FFMA R3, R3, R2, R0 ;  /* 0x0000000203037223 */ /* 0x000fc80000000000 */
[----:B------:R-:W-:-:S04]  /*0d70*/  @P1 FADD R3, RZ, -R3 ;  /* 0x80000003ff031221 */ /* 0x000fc80000000000 */
[----:B------:R-:W-:Y:S01]  /*0d80*/  FMUL.D2 R14, R14, R3 ;  /* 0x000000030e0e7220 */ /* 0x000fe20000300000 */
[----:B------:R-:W-:Y:S06]  /*0d90*/  BRA.U !UP0, `(.L_x_10) ;  /* 0x0000000108347547 */ /* 0x000fec000b800000 */
[----:B------:R-:W0:Y:S01]  /*0da0*/  LDC.64 R2, c[0x0][0x380] ;  /* 0x0000e000ff027b82 */ /* 0x000e220000000a00 */
[----:B------:R-:W1:Y:S01]  /*0db0*/  LDCU UR4, c[0x0][0x390] ;  /* 0x00007200ff0477ac */ /* 0x000e620008000800 */
[----:B------:R-:W-:Y:S02]  /*0dc0*/  HFMA2 R15, -RZ, RZ, 1.875, 0 ;  /* 0x3f800000ff0f7431 */ /* 0x000fe400000001ff */
[----:B------:R-:W-:Y:S02]  /*0dd0*/  IMAD.MOV.U32 R10, RZ, RZ, RZ ;  /* 0x000000ffff0a7224 */ /* 0x000fe400078e00ff */
[----:B------:R-:W-:Y:S02]  /*0de0*/  IMAD.MOV.U32 R11, RZ, RZ, 0x3f800000 ;  /* 0x3f800000ff0b7424 */ /* 0x000fe400078e00ff */
[----:B------:R-:W2:Y:S01]  /*0df0*/  LDC.64 R6, c[0x0][0x388] ;  /* 0x0000e200ff067b82 */ /* 0x000ea20000000a00 */
[----:B-1----:R-:W-:Y:S01]  /*0e00*/  IMAD R5, R5, UR4, R8 ;  /* 0x0000000405057c24 */ /* 0x002fe2000f8e0208 */
[----:B------:R-:W-:-:S03]  /*0e10*/  CS2R R8, SRZ ;  /* 0x0000000000087805 */ /* 0x000fc6000001ff00 */
[----:B0-----:R-:W-:-:S05]  /*0e20*/  IMAD.WIDE.U32 R2, R5, 0x10, R2 ;  /* 0x0000001005027825 */ /* 0x001fca00078e0002 */
[----:B------:R-:W-:Y:S01]  /*0e30*/  STG.E.128 desc[UR6][R2.64], R12 ;  /* 0x0000000c02007986 */ /* 0x000fe2000c101d06 */
[----:B--2---:R-:W-:-:S05]  /*0e40*/  IMAD.WIDE.U32 R4, R5, 0x10, R6 ;  /* 0x0000001005047825 */ /* 0x004fca00078e0006 */
[----:B------:R-:W-:Y:S01]  /*0e50*/  STG.E.128 desc[UR6][R4.64], R8 ;  /* 0x0000000804007986 */ /* 0x000fe2000c101d06 */
[----:B------:R-:W-:Y:S05]  /*0e60*/  EXIT ;  /* 0x000000000000794d */ /* 0x000fea0003800000 */
.L_x_10:
[----:B------:R-:W0:Y:S01]  /*0e70*/  LDC.64 R20, c[0x0][0x380] ;  /* 0x0000e000ff147b82 */ /* 0x000e220000000a00 */
[----:B------:R-:W1:Y:S07]  /*0e80*/  LDCU UR4, c[0x0][0x390] ;  /* 0x00007200ff0477ac */ /* 0x000e6e0008000800 */
[----:B------:R-:W2:Y:S01]  /*0e90*/  LDC.64 R22, c[0x0][0x388] ;  /* 0x0000e200ff167b82 */ /* 0x000ea20000000a00 */
[----:B-1----:R-:W-:-:S04]  /*0ea0*/  IMAD R3, R5, UR4, R8 ;  /* 0x0000000405037c24 */ /* 0x002fc8000f8e0208 */
[----:B0-----:R-:W-:-:S05]  /*0eb0*/  IMAD.WIDE.U32 R20, R3, 0x10, R20 ;  /* 0x0000001003147825 */ /* 0x001fca00078e0014 */
[----:B------:R-:W3:Y:S01]  /*0ec0*/  LDG.E.128 R4, desc[UR6][R20.64] ;  /* 0x0000000614047981 */ /* 0x000ee2000c1e1d00 */
[----:B--2---:R-:W-:-:S05]  /*0ed0*/  IMAD.WIDE.U32 R22, R3, 0x10, R22 ;  /* 0x0000001003167825 */ /* 0x004fca00078e0016 */
[----:B------:R0:W5:Y:S01]  /*0ee0*/  LDG.E.128 R8, desc[UR6][R22.64] ;  /* 0x0000000616087981 */ /* 0x000162000c1e1d00 */
[----:B------:R-:W-:Y:S01]  /*0ef0*/  BSSY.RECONVERGENT B0, `(.L_x_11) ;  /* 0x0000011000007945 */ /* 0x000fe20003800200 */
[----:B---3--:R-:W-:-:S04]  /*0f00*/  FMUL R3, R5, R5 ;  /* 0x0000000505037220 */ /* 0x008fc80000400000 */
[----:B------:R-:W-:-:S04]  /*0f10*/  FFMA R3, R4, R4, R3 ;  /* 0x0000000404037223 */ /* 0x000fc80000000003 */
[----:B------:R-:W-:-:S04]  /*0f20*/  FFMA R15, R6, R6, R3 ;  /* 0x00000006060f7223 */ /* 0x000fc80000000003 */
[----:B------:R-:W1:Y:S08]  /*0f30*/  MUFU.RCP R0, R15 ;  /* 0x0000000f00007308 */ /* 0x000e700000001000 */
[----:B------:R-:W2:Y:S01]  /*0f40*/  FCHK P0, R4, R15 ;  /* 0x0000000f04007302 */ /* 0x000ea20000000000 */
[----:B-1----:R-:W-:-:S04]  /*0f50*/  FFMA R3, -R15, R0, 1 ;  /* 0x3f8000000f037423 */ /* 0x002fc80000000100 */
[----:B------:R-:W-:-:S04]  /*0f60*/  FFMA R3, R0, R3, R0 ;  /* 0x0000000300037223 */ /* 0x000fc80000000000 */
[----:B------:R-:W-:-:S04]  /*0f70*/  FFMA R0, R4, R3, RZ ;  /* 0x0000000304007223 */ /* 0x000fc800000000ff */
[----:B------:R-:W-:-:S04]  /*0f80*/  FFMA R13, -R15, R0, R4 ;  /* 0x000000000f0d7223 */ /* 0x000fc80000000104 */
[----:B------:R-:W-:Y:S01]  /*0f90*/  FFMA R13, R3, R13, R0 ;  /* 0x0000000d030d7223 */ /* 0x000fe20000000000 */
[----:B0-2---:R-:W-:Y:S06]  /*0fa0*/  @!P0 BRA `(.L_x_12) ;  /* 0x0000000000148947 */ /* 0x005fec0003800000 */
[----:B------:R-:W-:Y:S01]  /*0fb0*/  MOV R0, R4 ;  /* 0x0000000400007202 */ /* 0x000fe20000000f00 */
[----:B------:R-:W-:Y:S01]  /*0fc0*/  IMAD.MOV.U32 R3, RZ, RZ, R15 ;  /* 0x000000ffff037224 */ /* 0x000fe200078e000f */
[----:B------:R-:W-:-:S07]  /*0fd0*/  MOV R2, 0xff0 ;  /* 0x00000ff000027802 */ /* 0x000fce0000000f00 */
[----:B-----5:R-:W-:Y:S05]  /*0fe0*/  CALL.REL.NOINC `($__internal_0_$__cuda_sm3x_div_rn_noftz_f32_slowpath) ;  /* 0x0000000400287944 */ /* 0x020fea0003c00000 */
[----:B------:R-:W-:-:S07]  /*0ff0*/  IMAD.MOV.U32 R13, RZ, RZ, R0 ;  /* 0x000000ffff0d7224 */ /* 0x000fce00078e0000 */
.L_x_12:
[----:B------:R-:W-:Y:S05]  /*1000*/  BSYNC.RECONVERGENT B0 ;  /* 0x0000000000007941 */ /* 0x000fea0003800200 */
.L_x_11:
[----:B------:R-:W0:Y:S01]  /*1010*/  MUFU.RCP R0, R15 ;  /* 0x0000000f00007308 */ /* 0x000e220000001000 */
[----:B------:R-:W-:Y:S07]  /*1020*/  BSSY.RECONVERGENT B0, `(.L_x_13) ;  /* 0x000000d000007945 */ /* 0x000fee0003800200 */
[----:B------:R-:W1:Y:S01]  /*1030*/  FCHK P0, R5, R15 ;  /* 0x0000000f05007302 */ /* 0x000e620000000000 */
[----:B0-----:R-:W-:-:S04]  /*1040*/  FFMA R3, -R15, R0, 1 ;  /* 0x3f8000000f037423 */ /* 0x001fc80000000100 */
[----:B------:R-:W-:-:S04]  /*1050*/  FFMA R7, R0, R3, R0 ;  /* 0x0000000300077223 */ /* 0x000fc80000000000 */
[----:B------:R-:W-:-:S04]  /*1060*/  FFMA R12, R5, R7, RZ ;  /* 0x00000007050c7223 */ /* 0x000fc800000000ff */
[----:B------:R-:W-:-:S04]  /*1070*/  FFMA R3, -R15, R12, R5 ;  /* 0x0000000c0f037223 */ /* 0x000fc80000000105 */
[----:B------:R-:W-:Y:S01]  /*1080*/  FFMA R12, R7, R3, R12 ;  /* 0x00000003070c7223 */ /* 0x000fe2000000000c */
[----:B-1----:R-:W-:Y:S06]  /*1090*/  @!P0 BRA `(.L_x_14) ;  /* 0x0000000000148947 */ /* 0x002fec0003800000 */
[----:B------:R-:W-:Y:S01]  /*10a0*/  MOV R0, R5 ;  /* 0x0000000500007202 */ /* 0x000fe20000000f00 */
[----:B------:R-:W-:Y:S01]  /*10b0*/  IMAD.MOV.U32 R3, RZ, RZ, R15 ;  /* 0x000000ffff037224 */ /* 0x000fe200078e000f */
[----:B------:R-:W-:-:S07]  /*10c0*/  MOV R2, 0x10e0 ;  /* 0x000010e000027802 */ /* 0x000fce0000000f00 */
[----:B-----5:R-:W-:Y:S05]  /*10d0*/  CALL.REL.NOINC `($__internal_0_$__cuda_sm3x_div_rn_noftz_f32_slowpath) ;  /* 0x0000000000ec7944 */ /* 0x020fea0003c00000 */
[----:B------:R-:W-:-:S07]  /*10e0*/  IMAD.MOV.U32 R12, RZ, RZ, R0 ;  /* 0x000000ffff0c7224 */ /* 0x000fce00078e0000 */
.L_x_14:
[----:B------:R-:W-:Y:S05]  /*10f0*/  BSYNC.RECONVERGENT B0 ;  /* 0x0000000000007941 */ /* 0x000fea0003800200 */
.L_x_13:
        /* <DEDUP_REMOVED lines=14> */
.L_x_16:
[----:B------:R-:W-:Y:S05]  /*11e0*/  BSYNC.RECONVERGENT B0 ;  /* 0x0000000000007941 */ /* 0x000fea0003800200 */
.L_x_15:
[----:B------:R-:W-:Y:S01]  /*11f0*/  HFMA2 R7, -RZ, RZ, 0.447021484375, -5.671875 ;  /* 0x3727c5acff077431 */ /* 0x000fe200000001ff */
[----:B------:R-:W0:Y:S01]  /*1200*/  LDCU UR4, c[0x0][0x398] ;  /* 0x00007300ff0477ac */ /* 0x000e220008000800 */
[----:B------:R-:W-:Y:S01]  /*1210*/  IMAD.MOV.U32 R0, RZ, RZ, 0x3f800000 ;  /* 0x3f800000ff007424 */ /* 0x000fe200078e00ff */
[----:B-----5:R-:W1:Y:S01]  /*1220*/  FCHK P0, R8, 100000 ;  /* 0x47c3500008007902 */ /* 0x020e620000000000 */
[----:B------:R-:W-:Y:S02]  /*1230*/  BSSY.RECONVERGENT B0, `(.L_x_17) ;  /* 0x000000f000007945 */ /* 0x000fe40003800200 */
[----:B------:R-:W-:-:S04]  /*1240*/  FFMA R0, R7, -100000, R0 ;  /* 0xc7c3500007007823 */ /* 0x000fc80000000000 */
[----:B------:R-:W-:-:S04]  /*1250*/  FFMA R7, R0, R7, 9.9999997473787516356e-06 ;  /* 0x3727c5ac00077423 */ /* 0x000fc80000000007 */
[----:B------:R-:W-:Y:S01]  /*1260*/  FFMA R0, R8, R7, RZ ;  /* 0x0000000708007223 */ /* 0x000fe200000000ff */
[----:B0-----:R-:W-:Y:S01]  /*1270*/  FFMA R18, -R3, UR4, R10 ;  /* 0x0000000403127c23 */ /* 0x001fe2000800010a */
[--C-:B------:R-:W-:Y:S01]  /*1280*/  FFMA R16, -R13, UR4, R8.reuse ;  /* 0x000000040d107c23 */ /* 0x100fe20008000108 */
[----:B------:R-:W-:Y:S01]  /*1290*/  FFMA R17, -R12, UR4, R9 ;  /* 0x000000040c117c23 */ /* 0x000fe20008000109 */
[----:B------:R-:W-:-:S04]  /*12a0*/  FFMA R2, R0, -100000, R8 ;  /* 0xc7c3500000027823 */ /* 0x000fc80000000008 */
[----:B------:R-:W-:Y:S01]  /*12b0*/  FFMA R7, R7, R2, R0 ;  /* 0x0000000207077223 */ /* 0x000fe20000000000 */
[----:B-1----:R-:W-:Y:S06]  /*12c0*/  @!P0 BRA `(.L_x_18) ;  /* 0x0000000000148947 */ /* 0x002fec0003800000 */
[----:B------:R-:W-:Y:S01]  /*12d0*/  IMAD.MOV.U32 R0, RZ, RZ, R8 ;  /* 0x000000ffff007224 */ /* 0x000fe200078e0008 */
[----:B------:R-:W-:Y:S02]  /*12e0*/  MOV R3, 0x47c35000 ;  /* 0x47c3500000037802 */ /* 0x000fe40000000f00 */
[----:B------:R-:W-:-:S07]  /*12f0*/  MOV R2, 0x1310 ;  /* 0x0000131000027802 */ /* 0x000fce0000000f00 */
[----:B------:R-:W-:Y:S05]  /*1300*/  CALL.REL.NOINC `($__internal_0_$__cuda_sm3x_div_rn_noftz_f32_slowpath) ;  /* 0x0000000000607944 */ /* 0x000fea0003c00000 */
[----:B------:R-:W-:-:S07]  /*1310*/  IMAD.MOV.U32 R7, RZ, RZ, R0 ;  /* 0x000000ffff077224 */ /* 0x000fce00078e0000 */
.L_x_18:
[----:B------:R-:W-:Y:S05]  /*1320*/  BSYNC.RECONVERGENT B0 ;  /* 0x0000000000007941 */ /* 0x000fea0003800200 */
.L_x_17:
[----:B------:R-:W-:Y:S01]  /*1330*/  MOV R0, 0x47c35000 ;  /* 0x47c3500000007802 */ /* 0x000fe20000000f00 */
[----:B------:R-:W-:Y:S01]  /*1340*/  IMAD.MOV.U32 R3, RZ, RZ, 0x3727c5ac ;  /* 0x3727c5acff037424 */ /* 0x000fe200078e00ff */
[----:B------:R-:W0:Y:S01]  /*1350*/  FCHK P0, R9, 100000 ;  /* 0x47c3500009007902 */ /* 0x000e220000000000 */
[----:B------:R-:W-:Y:S01]  /*1360*/  BSSY.RECONVERGENT B0, `(.L_x_19) ;  /* 0x000000c000007945 */ /* 0x000fe20003800200 */
[----:B------:R-:W-:Y:S01]  /*1370*/  FADD R12, R4, R7 ;  /* 0x00000007040c7221 */ /* 0x000fe20000000000 */
[----:B------:R-:W-:-:S04]  /*1380*/  FFMA R0, R3, -R0, 1 ;  /* 0x3f80000003007423 */ /* 0x000fc80000000800 */
[----:B------:R-:W-:-:S04]  /*1390*/  FFMA R0, R0, R3, 9.9999997473787516356e-06 ;  /* 0x3727c5ac00007423 */ /* 0x000fc80000000003 */
[----:B------:R-:W-:-:S04]  /*13a0*/  FFMA R2, R9, R0, RZ ;  /* 0x0000000009027223 */ /* 0x000fc800000000ff */
[----:B------:R-:W-:-:S04]  /*13b0*/  FFMA R3, R2, -100000, R9 ;  /* 0xc7c3500002037823 */ /* 0x000fc80000000009 */
[----:B------:R-:W-:Y:S01]  /*13c0*/  FFMA R0, R0, R3, R2 ;  /* 0x0000000300007223 */ /* 0x000fe20000000002 */
[----:B0-----:R-:W-:Y:S06]  /*13d0*/  @!P0 BRA `(.L_x_20) ;  /* 0x0000000000108947 */ /* 0x001fec0003800000 */
[----:B------:R-:W-:Y:S01]  /*13e0*/  IMAD.MOV.U32 R0, RZ, RZ, R9 ;  /* 0x000000ffff007224 */ /* 0x000fe200078e0009 */
[----:B------:R-:W-:Y:S01]  /*13f0*/  MOV R2, 0x1420 ;  /* 0x0000142000027802 */ /* 0x000fe20000000f00 */
[----:B------:R-:W-:-:S07]  /*1400*/  IMAD.MOV.U32 R3, RZ, RZ, 0x47c35000 ;  /* 0x47c35000ff037424 */ /* 0x000fce00078e00ff */
[----:B------:R-:W-:Y:S05]  /*1410*/  CALL.REL.NOINC `($__internal_0_$__cuda_sm3x_div_rn_noftz_f32_slowpath) ;  /* 0x00000000001c7944 */ /* 0x000fea0003c00000 */
.L_x_20:
[----:B------:R-:W-:Y:S05]  /*1420*/  BSYNC.RECONVERGENT B0 ;  /* 0x0000000000007941 */ /* 0x000fea0003800200 */
.L_x_19:
[----:B------:R-:W-:Y:S02]  /*1430*/  HFMA2 R15, -RZ, RZ, 1.875, 0 ;  /* 0x3f800000ff0f7431 */ /* 0x000fe400000001ff */
[----:B------:R-:W-:Y:S01]  /*1440*/  FADD R13, R5, R0 ;  /* 0x00000000050d7221 */ /* 0x000fe20000000000 */
[----:B------:R-:W-:-:S04]  /*1450*/  IMAD.MOV.U32 R19, RZ, RZ, RZ ;  /* 0x000000ffff137224 */ /* 0x000fc800078e00ff */
[----:B------:R-:W-:Y:S04]  /*1460*/  STG.E.128 desc[UR6][R20.64], R12 ;  /* 0x0000000c14007986 */ /* 0x000fe8000c101d06 */
[----:B------:R-:W-:Y:S01]  /*1470*/  STG.E.128 desc[UR6][R22.64], R16 ;  /* 0x0000001016007986 */ /* 0x000fe2000c101d06 */
[----:B------:R-:W-:Y:S05]  /*1480*/  EXIT ;  /* 0x000000000000794d */ /* 0x000fea0003800000 */
        .weak           $__internal_0_$__cuda_sm3x_div_rn_noftz_f32_slowpath
        .type           $__internal_0_$__cuda_sm3x_div_rn_noftz_f32_slowpath,@function
        .size           $__internal_0_$__cuda_sm3x_div_rn_noftz_f32_slowpath,(.L_x_33 - $__internal_0_$__cuda_sm3x_div_rn_noftz_f32_slowpath)
$__internal_0_$__cuda_sm3x_div_rn_noftz_f32_slowpath:
[----:B------:R-:W-:Y:S01]  /*1490*/  SHF.R.U32.HI R7, RZ, 0x17, R3 ;  /* 0x00000017ff077819 */ /* 0x000fe20000011603 */
[----:B------:R-:W-:Y:S01]  /*14a0*/  BSSY.RECONVERGENT B1, `(.L_x_21) ;  /* 0x0000064000017945 */ /* 0x000fe20003800200 */
[----:B------:R-:W-:Y:S02]  /*14b0*/  SHF.R.U32.HI R24, RZ, 0x17, R0 ;  /* 0x00000017ff187819 */ /* 0x000fe40000011600 */
[----:B------:R-:W-:Y:S02]  /*14c0*/  LOP3.LUT R7, R7, 0xff, RZ, 0xc0, !PT ;  /* 0x000000ff07077812 */ /* 0x000fe400078ec0ff */
[----:B------:R-:W-:-:S03]  /*14d0*/  LOP3.LUT R24, R24, 0xff, RZ, 0xc0, !PT ;  /* 0x000000ff18187812 */ /* 0x000fc600078ec0ff */
[----:B------:R-:W-:Y:S01]  /*14e0*/  VIADD R19, R7, 0xffffffff ;  /* 0xffffffff07137836 */ /* 0x000fe20000000000 */
[----:B------:R-:W-:-:S04]  /*14f0*/  IADD3 R11, PT, PT, R24, -0x1, RZ ;  /* 0xffffffff180b7810 */ /* 0x000fc80007ffe0ff */
[----:B------:R-:W-:-:S04]  /*1500*/  ISETP.GT.U32.AND P0, PT, R19, 0xfd, PT ;  /* 0x000000fd1300780c */ /* 0x000fc80003f04070 */
[----:B------:R-:W-:-:S13]  /*1510*/  ISETP.GT.U32.OR P0, PT, R11, 0xfd, P0 ;  /* 0x000000fd0b00780c */ /* 0x000fda0000704470 */
[----:B------:R-:W-:Y:S01]  /*1520*/  @!P0 IMAD.MOV.U32 R11, RZ, RZ, RZ ;  /* 0x000000ffff0b8224 */ /* 0x000fe200078e00ff */
[----:B------:R-:W-:Y:S06]  /*1530*/  @!P0 BRA `(.L_x_22) ;  /* 0x0000000000648947 */ /* 0x000fec0003800000 */
[----:B------:R-:W-:Y:S02]  /*1540*/  FSETP.GTU.FTZ.AND P0, PT, |R0|, +INF , PT ;  /* 0x7f8000000000780b */ /* 0x000fe40003f1c200 */
[----:B------:R-:W-:-:S04]  /*1550*/  FSETP.GTU.FTZ.AND P1, PT, |R3|, +INF , PT ;  /* 0x7f8000000300780b */ /* 0x000fc80003f3c200 */
[----:B------:R-:W-:-:S13]  /*1560*/  PLOP3.LUT P0, PT, P0, P1, PT, 0xf8, 0x8f ;  /* 0x00000000008f781c */ /* 0x000fda0000703f70 */
[----:B------:R-:W-:Y:S05]  /*1570*/  @P0 BRA `(.L_x_23) ;  /* 0x0000000400540947 */ /* 0x000fea0003800000 */
[----:B------:R-:W-:-:S13]  /*1580*/  LOP3.LUT P0, RZ, R3, 0x7fffffff, R0, 0xc8, !PT ;  /* 0x7fffffff03ff7812 */ /* 0x000fda000780c800 */
[----:B------:R-:W-:Y:S05]  /*1590*/  @!P0 BRA `(.L_x_24) ;  /* 0x0000000400448947 */ /* 0x000fea0003800000 */
[C---:B------:R-:W-:Y:S02]  /*15a0*/  FSETP.NEU.FTZ.AND P2, PT, |R0|.reuse, +INF , PT ;  /* 0x7f8000000000780b */ /* 0x040fe40003f5d200 */
[----:B------:R-:W-:Y:S02]  /*15b0*/  FSETP.NEU.FTZ.AND P1, PT, |R3|, +INF , PT ;  /* 0x7f8000000300780b */ /* 0x000fe40003f3d200 */
[----:B------:R-:W-:-:S11]  /*15c0*/  FSETP.NEU.FTZ.AND P0, PT, |R0|, +INF , PT ;  /* 0x7f8000000000780b */ /* 0x000fd60003f1d200 */
[----:B------:R-:W-:Y:S05]  /*15d0*/  @!P1 BRA !P2, `(.L_x_24) ;  /* 0x0000000400349947 */ /* 0x000fea0005000000 */
[----:B------:R-:W-:-:S04]  /*15e0*/  LOP3.LUT P2, RZ, R0, 0x7fffffff, RZ, 0xc0, !PT ;  /* 0x7fffffff00ff7812 */ /* 0x000fc8000784c0ff */
[----:B------:R-:W-:-:S13]  /*15f0*/  PLOP3.LUT P1, PT, P1, P2, PT, 0x2f, 0xf2 ;  /* 0x0000000000f2781c */ /* 0x000fda0000f24577 */
[----:B------:R-:W-:Y:S05]  /*1600*/  @P1 BRA `(.L_x_25) ;  /* 0x0000000400201947 */ /* 0x000fea0003800000 */
[----:B------:R-:W-:-:S04]  /*1610*/  LOP3.LUT P1, RZ, R3, 0x7fffffff, RZ, 0xc0, !PT ;  /* 0x7fffffff03ff7812 */ /* 0x000fc8000782c0ff */
[----:B------:R-:W-:-:S13]  /*1620*/  PLOP3.LUT P0, PT, P0, P1, PT, 0x2f, 0xf2 ;  /* 0x0000000000f2781c */ /* 0x000fda0000702577 */
[----:B------:R-:W-:Y:S05]  /*1630*/  @P0 BRA `(.L_x_26) ;  /* 0x0000000400080947 */ /* 0x000fea0003800000 */
[----:B------:R-:W-:-:S04]  /*1640*/  IADD3 R11, PT, PT, R24, -0x1, RZ ;  /* 0xffffffff180b7810 */ /* 0x000fc80007ffe0ff */
[----:B------:R-:W-:Y:S01]  /*1650*/  ISETP.GE.AND P0, PT, R11, RZ, PT ;  /* 0x000000ff0b00720c */ /* 0x000fe20003f06270 */
[----:B------:R-:W-:-:S05]  /*1660*/  VIADD R11, R7, 0xffffffff ;  /* 0xffffffff070b7836 */ /* 0x000fca0000000000 */
[----:B------:R-:W-:-:S07]  /*1670*/  ISETP.GE.AND P1, PT, R11, RZ, PT ;  /* 0x000000ff0b00720c */ /* 0x000fce0003f26270 */
[----:B------:R-:W-:Y:S01]  /*1680*/  @P0 MOV R11, RZ ;  /* 0x000000ff000b0202 */ /* 0x000fe20000000f00 */
[----:B------:R-:W-:Y:S02]  /*1690*/  @!P0 IMAD.MOV.U32 R11, RZ, RZ, -0x40 ;  /* 0xffffffc0ff0b8424 */ /* 0x000fe400078e00ff */
[----:B------:R-:W-:-:S03]  /*16a0*/  @!P0 FFMA R0, R0, 1.84467440737095516160e+19, RZ ;  /* 0x5f80000000008823 */ /* 0x000fc600000000ff */
[----:B------:R-:W-:Y:S01]  /*16b0*/  @!P1 FFMA R3, R3, 1.84467440737095516160e+19, RZ ;  /* 0x5f80000003039823 */ /* 0x000fe200000000ff */
[----:B------:R-:W-:-:S07]  /*16c0*/  @!P1 IADD3 R11, PT, PT, R11, 0x40, RZ ;  /* 0x000000400b0b9810 */ /* 0x000fce0007ffe0ff */
.L_x_22:
[----:B------:R-:W-:Y:S01]  /*16d0*/  LEA R26, R7, 0xc0800000, 0x17 ;  /* 0xc0800000071a7811 */ /* 0x000fe200078eb8ff */
[----:B------:R-:W-:Y:S01]  /*16e0*/  BSSY.RECONVERGENT B2, `(.L_x_27) ;  /* 0x0000036000027945 */ /* 0x000fe20003800200 */
[----:B------:R-:W-:-:S03]  /*16f0*/  IADD3 R24, PT, PT, R24, -0x7f, RZ ;  /* 0xffffff8118187810 */ /* 0x000fc60007ffe0ff */
[----:B------:R-:W-:Y:S02]  /*1700*/  IMAD.IADD R27, R3, 0x1, -R26 ;  /* 0x00000001031b7824 */ /* 0x000fe400078e0a1a */
[C---:B------:R-:W-:Y:S01]  /*1710*/  IMAD R0, R24.reuse, -0x800000, R0 ;  /* 0xff80000018007824 */ /* 0x040fe200078e0200 */
[----:B------:R-:W-:Y:S01]  /*1720*/  IADD3 R24, PT, PT, R24, 0x7f, -R7 ;  /* 0x0000007f18187810 */ /* 0x000fe20007ffe807 */
[----:B------:R-:W0:Y:S01]  /*1730*/  MUFU.RCP R26, R27 ;  /* 0x0000001b001a7308 */ /* 0x000e220000001000 */
[----:B------:R-:W-:-:S03]  /*1740*/  FADD.FTZ R3, -R27, -RZ ;  /* 0x800000ff1b037221 */ /* 0x000fc60000010100 */
[----:B------:R-:W-:Y:S02]  /*1750*/  IMAD.IADD R11, R24, 0x1, R11 ;  /* 0x00000001180b7824 */ /* 0x000fe400078e020b */
[----:B0-----:R-:W-:-:S04]  /*1760*/  FFMA R19, R26, R3, 1 ;  /* 0x3f8000001a137423 */ /* 0x001fc80000000003 */
[----:B------:R-:W-:-:S04]  /*1770*/  FFMA R19, R26, R19, R26 ;  /* 0x000000131a137223 */ /* 0x000fc8000000001a */
[----:B------:R-:W-:-:S04]  /*1780*/  FFMA R26, R0, R19, RZ ;  /* 0x00000013001a7223 */ /* 0x000fc800000000ff */
[----:B------:R-:W-:-:S04]  /*1790*/  FFMA R25, R3, R26, R0 ;  /* 0x0000001a03197223 */ /* 0x000fc80000000000 */
[----:B------:R-:W-:-:S04]  /*17a0*/  FFMA R26, R19, R25, R26 ;  /* 0x00000019131a7223 */ /* 0x000fc8000000001a */
[----:B------:R-:W-:-:S04]  /*17b0*/  FFMA R3, R3, R26, R0 ;  /* 0x0000001a03037223 */ /* 0x000fc80000000000 */
[----:B------:R-:W-:-:S05]  /*17c0*/  FFMA R0, R19, R3, R26 ;  /* 0x0000000313007223 */ /* 0x000fca000000001a */
[----:B------:R-:W-:-:S04]  /*17d0*/  SHF.R.U32.HI R7, RZ, 0x17, R0 ;  /* 0x00000017ff077819 */ /* 0x000fc80000011600 */
[----:B------:R-:W-:-:S04]  /*17e0*/  LOP3.LUT R24, R7, 0xff, RZ, 0xc0, !PT ;  /* 0x000000ff07187812 */ /* 0x000fc800078ec0ff */
[----:B------:R-:W-:-:S05]  /*17f0*/  IADD3 R7, PT, PT, R24, R11, RZ ;  /* 0x0000000b18077210 */ /* 0x000fca0007ffe0ff */
[----:B------:R-:W-:-:S05]  /*1800*/  VIADD R24, R7, 0xffffffff ;  /* 0xffffffff07187836 */ /* 0x000fca0000000000 */
[----:B------:R-:W-:-:S13]  /*1810*/  ISETP.GE.U32.AND P0, PT, R24, 0xfe, PT ;  /* 0x000000fe1800780c */ /* 0x000fda0003f06070 */
[----:B------:R-:W-:Y:S05]  /*1820*/  @!P0 BRA `(.L_x_28) ;  /* 0x0000000000808947 */ /* 0x000fea0003800000 */
[----:B------:R-:W-:-:S13]  /*1830*/  ISETP.GT.AND P0, PT, R7, 0xfe, PT ;  /* 0x000000fe0700780c */ /* 0x000fda0003f04270 */
[----:B------:R-:W-:Y:S05]  /*1840*/  @P0 BRA `(.L_x_29) ;  /* 0x00000000006c0947 */ /* 0x000fea0003800000 */
[----:B------:R-:W-:-:S13]  /*1850*/  ISETP.GE.AND P0, PT, R7, 0x1, PT ;  /* 0x000000010700780c */ /* 0x000fda0003f06270 */
[----:B------:R-:W-:Y:S05]  /*1860*/  @P0 BRA `(.L_x_30) ;  /* 0x0000000000740947 */ /* 0x000fea0003800000 */
[----:B------:R-:W-:Y:S02]  /*1870*/  ISETP.GE.AND P0, PT, R7, -0x18, PT ;  /* 0xffffffe80700780c */ /* 0x000fe40003f06270 */
[----:B------:R-:W-:-:S11]  /*1880*/  LOP3.LUT R0, R0, 0x80000000, RZ, 0xc0, !PT ;  /* 0x8000000000007812 */ /* 0x000fd600078ec0ff */
[----:B------:R-:W-:Y:S05]  /*1890*/  @!P0 BRA `(.L_x_30) ;  /* 0x0000000000688947 */ /* 0x000fea0003800000 */
[CCC-:B------:R-:W-:Y:S01]  /*18a0*/  FFMA.RZ R11, R19.reuse, R3.reuse, R26.reuse ;  /* 0x00000003130b7223 */ /* 0x1c0fe2000000c01a */
[CCC-:B------:R-:W-:Y:S01]  /*18b0*/  FFMA.RP R24, R19.reuse, R3.reuse, R26.reuse ;  /* 0x0000000313187223 */ /* 0x1c0fe2000000801a */
[----:B------:R-:W-:Y:S01]  /*18c0*/  FFMA.RM R3, R19, R3, R26 ;  /* 0x0000000313037223 */ /* 0x000fe2000000401a */
[----:B------:R-:W-:Y:S02]  /*18d0*/  IADD3 R26, PT, PT, R7, 0x20, RZ ;  /* 0x00000020071a7810 */ /* 0x000fe40007ffe0ff */
[----:B------:R-:W-:Y:S02]  /*18e0*/  LOP3.LUT R11, R11, 0x7fffff, RZ, 0xc0, !PT ;  /* 0x007fffff0b0b7812 */ /* 0x000fe400078ec0ff */
[----:B------:R-:W-:Y:S02]  /*18f0*/  ISETP.NE.AND P2, PT, R7, RZ, PT ;  /* 0x000000ff0700720c */ /* 0x000fe40003f45270 */
[----:B------:R-:W-:Y:S02]  /*1900*/  LOP3.LUT R11, R11, 0x800000, RZ, 0xfc, !PT ;  /* 0x008000000b0b7812 */ /* 0x000fe400078efcff */
[----:B------:R-:W-:Y:S01]  /*1910*/  ISETP.NE.AND P1, PT, R7, RZ, PT ;  /* 0x000000ff0700720c */ /* 0x000fe20003f25270 */
[----:B------:R-:W-:Y:S01]  /*1920*/  IMAD.MOV R7, RZ, RZ, -R7 ;  /* 0x000000ffff077224 */ /* 0x000fe200078e0a07 */
[----:B------:R-:W-:-:S02]  /*1930*/  SHF.L.U32 R26, R11, R26, RZ ;  /* 0x0000001a0b1a7219 */ /* 0x000fc400000006ff */
[----:B------:R-:W-:Y:S02]  /*1940*/  FSETP.NEU.FTZ.AND P0, PT, R24, R3, PT ;  /* 0x000000031800720b */ /* 0x000fe40003f1d000 */
[----:B------:R-:W-:Y:S02]  /*1950*/  SEL R24, R7, RZ, P2 ;  /* 0x000000ff07187207 */ /* 0x000fe40001000000 */
[----:B------:R-:W-:Y:S02]  /*1960*/  ISETP.NE.AND P1, PT, R26, RZ, P1 ;  /* 0x000000ff1a00720c */ /* 0x000fe40000f25270 */
[----:B------:R-:W-:Y:S02]  /*1970*/  SHF.R.U32.HI R24, RZ, R24, R11 ;  /* 0x00000018ff187219 */ /* 0x000fe4000001160b */
[----:B------:R-:W-:Y:S02]  /*1980*/  PLOP3.LUT P0, PT, P0, P1, PT, 0xf8, 0x8f ;  /* 0x00000000008f781c */ /* 0x000fe40000703f70 */
[----:B------:R-:W-:-:S02]  /*1990*/  SHF.R.U32.HI R26, RZ, 0x1, R24 ;  /* 0x00000001ff1a7819 */ /* 0x000fc40000011618 */
[----:B------:R-:W-:-:S04]  /*19a0*/  SEL R3, RZ, 0x1, !P0 ;  /* 0x00000001ff037807 */ /* 0x000fc80004000000 */
[----:B------:R-:W-:-:S04]  /*19b0*/  LOP3.LUT R3, R3, 0x1, R26, 0xf8, !PT ;  /* 0x0000000103037812 */ /* 0x000fc800078ef81a */
[----:B------:R-:W-:-:S04]  /*19c0*/  LOP3.LUT R3, R3, R24, RZ, 0xc0, !PT ;  /* 0x0000001803037212 */ /* 0x000fc800078ec0ff */
[----:B------:R-:W-:-:S04]  /*19d0*/  IADD3 R3, PT, PT, R26, R3, RZ ;  /* 0x000000031a037210 */ /* 0x000fc80007ffe0ff */
[----:B------:R-:W-:Y:S01]  /*19e0*/  LOP3.LUT R0, R3, R0, RZ, 0xfc, !PT ;  /* 0x0000000003007212 */ /* 0x000fe200078efcff */
[----:B------:R-:W-:Y:S06]  /*19f0*/  BRA `(.L_x_30) ;  /* 0x0000000000107947 */ /* 0x000fec0003800000 */
.L_x_29:
[----:B------:R-:W-:-:S04]  /*1a00*/  LOP3.LUT R0, R0, 0x80000000, RZ, 0xc0, !PT ;  /* 0x8000000000007812 */ /* 0x000fc800078ec0ff */
[----:B------:R-:W-:Y:S01]  /*1a10*/  LOP3.LUT R0, R0, 0x7f800000, RZ, 0xfc, !PT ;  /* 0x7f80000000007812 */ /* 0x000fe200078efcff */
[----:B------:R-:W-:Y:S06]  /*1a20*/  BRA `(.L_x_30) ;  /* 0x0000000000047947 */ /* 0x000fec0003800000 */
.L_x_28:
[----:B------:R-:W-:-:S07]  /*1a30*/  IMAD R0, R11, 0x800000, R0 ;  /* 0x008000000b007824 */ /* 0x000fce00078e0200 */
.L_x_30:
[----:B------:R-:W-:Y:S05]  /*1a40*/  BSYNC.RECONVERGENT B2 ;  /* 0x0000000000027941 */ /* 0x000fea0003800200 */
.L_x_27:
[----:B------:R-:W-:Y:S05]  /*1a50*/  BRA `(.L_x_31) ;  /* 0x0000000000207947 */ /* 0x000fea0003800000 */
.L_x_26:
[----:B------:R-:W-:-:S04]  /*1a60*/  LOP3.LUT R0, R3, 0x80000000, R0, 0x48, !PT ;  /* 0x8000000003007812 */ /* 0x000fc800078e4800 */
[----:B------:R-:W-:Y:S01]  /*1a70*/  LOP3.LUT R0, R0, 0x7f800000, RZ, 0xfc, !PT ;  /* 0x7f80000000007812 */ /* 0x000fe200078efcff */
[----:B------:R-:W-:Y:S06]  /*1a80*/  BRA `(.L_x_31) ;  /* 0x0000000000147947 */ /* 0x000fec0003800000 */
.L_x_25:
[----:B------:R-:W-:Y:S01]  /*1a90*/  LOP3.LUT R0, R3, 0x80000000, R0, 0x48, !PT ;  /* 0x8000000003007812 */ /* 0x000fe200078e4800 */
[----:B------:R-:W-:Y:S06]  /*1aa0*/  BRA `(.L_x_31) ;  /* 0x00000000000c7947 */ /* 0x000fec0003800000 */
.L_x_24:
[----:B------:R-:W0:Y:S01]  /*1ab0*/  MUFU.RSQ R0, -QNAN ;  /* 0xffc0000000007908 */ /* 0x000e220000001400 */
[----:B------:R-:W-:Y:S05]  /*1ac0*/  BRA `(.L_x_31) ;  /* 0x0000000000047947 */ /* 0x000fea0003800000 */
.L_x_23:
[----:B------:R-:W-:-:S07]  /*1ad0*/  FADD.FTZ R0, R0, R3 ;  /* 0x0000000300007221 */ /* 0x000fce0000010000 */
.L_x_31:
[----:B------:R-:W-:Y:S05]  /*1ae0*/  BSYNC.RECONVERGENT B1 ;  /* 0x0000000000017941 */ /* 0x000fea0003800200 */
.L_x_21:
[----:B------:R-:W-:-:S04]  /*1af0*/  HFMA2 R3, -RZ, RZ, 0, 0 ;  /* 0x00000000ff037431 */ /* 0x000fc800000001ff */
[----:B0-----:R-:W-:Y:S05]  /*1b00*/  RET.REL.NODEC R2 `(_Z6kernelP6float4S0_jjfb) ;  /* 0xffffffe4023c7950 */ /* 0x001fea0003c3ffff */
.L_x_32:
[----:B------:R-:W-:-:S00]  /*1b10*/  BRA `(.L_x_32) ;  /* 0xfffffffc00fc7947 */ /* 0x000fc0000383ffff */
[----:B------:R-:W-:-:S00]  /*1b20*/  NOP ;  /* 0x0000000000007918 */ /* 0x000fc00000000000 */
        /* <DEDUP_REMOVED lines=13> */
.L_x_33:


//--------------------- .nv.global.init           --------------------------
	.section	.nv.global.init,"aw",@progbits
	.align	4
.nv.global.init:
	.type		__cudart_i2opi_f,@object
	.size		__cudart_i2opi_f,(.L_0 - __cudart_i2opi_f)
__cudart_i2opi_f:
        /*0000*/ 	.byte	0x41, 0x90, 0x43, 0x3c, 0x99, 0x95, 0x62, 0xdb, 0xc0, 0xdd, 0x34, 0xf5, 0xd1, 0x57, 0x27, 0xfc
        /*0010*/ 	.byte	0x29, 0x15, 0x44, 0x4e, 0x6e, 0x83, 0xf9, 0xa2
.L_0:


//--------------------- .nv.shared.reserved.0     --------------------------
	.section	.nv.shared.reserved.0,"aw",@nobits
	.weak		__nv_reservedSMEM_offset_0_alias
	.size		__nv_reservedSMEM_offset_0_alias, 0, 64
	.other		__nv_reservedSMEM_offset_0_alias,@"STO_CUDA_RESERVED_SHARED STV_DEFAULT"
__nv_reservedSMEM_offset_0_alias:
	.zero		0
	.zero		64


//--------------------- .nv.constant0._Z6kernelP6float4S0_jjfb --------------------------
	.section	.nv.constant0._Z6kernelP6float4S0_jjfb,"a",@progbits
	.sectionflags	@""
	.align	4
.nv.constant0._Z6kernelP6float4S0_jjfb:
	.zero		925


//--------------------- SYMBOLS --------------------------

	.type		.nv.reservedSmem.offset0,@object
	.size		.nv.reservedSmem.offset0,0x4
